def matmul_kernel(
    a_ptr,
    b_ptr,
    c_ptr,
    M,
    N,
    K,
    stride_am,
    stride_ak,
    stride_bk,
    stride_bn,
    stride_cm,
    stride_cn,
    BLOCK_M: tl.constexpr,
    BLOCK_N: tl.constexpr,
    BLOCK_K: tl.constexpr,
    GROUP_M: tl.constexpr,
):
    pid = tl.program_id(axis=0)
    num_pid_m = tl.cdiv(M, BLOCK_M)
    num_pid_n = tl.cdiv(N, BLOCK_N)
    num_pid_in_group = GROUP_M * num_pid_n
    group_id = pid // num_pid_in_group
    first_pid_m = group_id * GROUP_M
    group_size_m = min(num_pid_m - first_pid_m, GROUP_M)
    pid_m = first_pid_m + ((pid % num_pid_in_group) % group_size_m)
    pid_n = (pid % num_pid_in_group) // group_size_m

    offs_am = (pid_m * BLOCK_M + tl.arange(0, BLOCK_M)) % M
    offs_bn = (pid_n * BLOCK_N + tl.arange(0, BLOCK_N)) % N
    offs_k = tl.arange(0, BLOCK_K)
    a_ptrs = a_ptr + offs_am[:, None] * stride_am + offs_k[None, :] * stride_ak
    b_ptrs = b_ptr + offs_k[:, None] * stride_bk + offs_bn[None, :] * stride_bn

    acc = tl.zeros((BLOCK_M, BLOCK_N), dtype=tl.float32)
    for kk in range(0, tl.cdiv(K, BLOCK_K)):
        a = tl.load(a_ptrs, mask=offs_k[None, :] < K - kk * BLOCK_K, other=0.0)
        b = tl.load(b_ptrs, mask=offs_k[:, None] < K - kk * BLOCK_K, other=0.0)
        acc = tl.dot(a, b, acc)
        a_ptrs += BLOCK_K * stride_ak
        b_ptrs += BLOCK_K * stride_bk

    c = acc.to(c_ptr.dtype.element_ty)
    offs_cm = pid_m * BLOCK_M + tl.arange(0, BLOCK_M)
    offs_cn = pid_n * BLOCK_N + tl.arange(0, BLOCK_N)
    c_ptrs = c_ptr + offs_cm[:, None] * stride_cm + offs_cn[None, :] * stride_cn
    mask = (offs_cm[:, None] < M) & (offs_cn[None, :] < N)
    tl.store(c_ptrs, c, mask=mask)

# config = {"BLOCK_K": 128, "BLOCK_M": 128, "BLOCK_N": 128, "GROUP_M": 8, "arch": "sm_80", "dtype": "bf16", "num_ctas": 1, "num_stages": 3, "num_warps": 8}
# arch = sm_80


// ===== COMPILED SASS (sm_80) =====

	.target	sm_80

	.elftype	@"ET_EXEC"


//--------------------- .note.nv.tkinfo           --------------------------
	.section	.note.nv.tkinfo,"",@"SHT_NOTE"
	.sectionflags	@"SHF_NOTE_NV_TKINFO"
	.tkinfo
        /*0018*/ 	.word	0x00000002
        /*0030*/ 	.string	""
        /*0030*/ 	.string	"ptxas"
        /*0030*/ 	.string	"Cuda compilation tools, release 13.0, V13.0.88"
        /*0030*/ 	.string	"Build cuda_13.0.r13.0/compiler.36424714_0"
        /*0030*/ 	.string	"-v  -suppress-debug-info  -lineinfo  -arch sm_80 "



//--------------------- .note.nv.cuinfo           --------------------------
	.section	.note.nv.cuinfo,"",@"SHT_NOTE"
	.sectionflags	@"SHF_NOTE_NV_CUINFO"
        /*0018*/ 	.short	0x0002
        /*001a*/ 	.short	0x0050
        /*001c*/ 	.short	0x0082
	.zero		2


//--------------------- .nv.info                  --------------------------
	.section	.nv.info,"",@"SHT_CUDA_INFO"
	.align	4


	//----- nvinfo : EIATTR_REGCOUNT
	.align		4
        /*0000*/ 	.byte	0x04, 0x2f
        /*0002*/ 	.short	(.L_1 - .L_0)
	.align		4
.L_0:
        /*0004*/ 	.word	index@(matmul_kernel)
        /*0008*/ 	.word	0x000000ff


	//----- nvinfo : EIATTR_FRAME_SIZE
	.align		4
.L_1:
        /*000c*/ 	.byte	0x04, 0x11
        /*000e*/ 	.short	(.L_3 - .L_2)
	.align		4
.L_2:
        /*0010*/ 	.word	index@(matmul_kernel)
        /*0014*/ 	.word	0x000001d0


	//----- nvinfo : EIATTR_MIN_STACK_SIZE
	.align		4
.L_3:
        /*0018*/ 	.byte	0x04, 0x12
        /*001a*/ 	.short	(.L_5 - .L_4)
	.align		4
.L_4:
        /*001c*/ 	.word	index@(matmul_kernel)
        /*0020*/ 	.word	0x000001d0
.L_5:


//--------------------- .nv.info.matmul_kernel    --------------------------
	.section	.nv.info.matmul_kernel,"",@"SHT_CUDA_INFO"
	.sectionflags	@""
	.align	4


	//----- nvinfo : EIATTR_CUDA_API_VERSION
	.align		4
        /*0000*/ 	.byte	0x04, 0x37
        /*0002*/ 	.short	(.L_7 - .L_6)
.L_6:
        /*0004*/ 	.word	0x00000082


	//----- nvinfo : EIATTR_SW2861232_WAR
	.align		4
.L_7:
        /*0008*/ 	.byte	0x01, 0x35
	.zero		2


	//----- nvinfo : EIATTR_PARAM_CBANK
	.align		4
        /*000c*/ 	.byte	0x04, 0x0a
        /*000e*/ 	.short	(.L_9 - .L_8)
	.align		4
.L_8:
        /*0010*/ 	.word	index@(.nv.constant0.matmul_kernel)
        /*0014*/ 	.short	0x0160
        /*0016*/ 	.short	0x0050


	//----- nvinfo : EIATTR_CBANK_PARAM_SIZE
	.align		4
.L_9:
        /*0018*/ 	.byte	0x03, 0x19
        /*001a*/ 	.short	0x0050


	//----- nvinfo : EIATTR_KPARAM_INFO
	.align		4
        /*001c*/ 	.byte	0x04, 0x17
        /*001e*/ 	.short	(.L_11 - .L_10)
.L_10:
        /*0020*/ 	.word	0x00000000
        /*0024*/ 	.short	0x000d
        /*0026*/ 	.short	0x0048
        /*0028*/ 	.byte	0x00, 0xf4, 0x21, 0x00


	//----- nvinfo : EIATTR_KPARAM_INFO
	.align		4
.L_11:
        /*002c*/ 	.byte	0x04, 0x17
        /*002e*/ 	.short	(.L_13 - .L_12)
.L_12:
        /*0030*/ 	.word	0x00000000
        /*0034*/ 	.short	0x000c
        /*0036*/ 	.short	0x0040
        /*0038*/ 	.byte	0x00, 0xf4, 0x21, 0x00


	//----- nvinfo : EIATTR_KPARAM_INFO
	.align		4
.L_13:
        /*003c*/ 	.byte	0x04, 0x17
        /*003e*/ 	.short	(.L_15 - .L_14)
.L_14:
        /*0040*/ 	.word	0x00000000
        /*0044*/ 	.short	0x000b
        /*0046*/ 	.short	0x0038
        /*0048*/ 	.byte	0x00, 0xf0, 0x11, 0x00


	//----- nvinfo : EIATTR_KPARAM_INFO
	.align		4
.L_15:
        /*004c*/ 	.byte	0x04, 0x17
        /*004e*/ 	.short	(.L_17 - .L_16)
.L_16:
        /*0050*/ 	.word	0x00000000
        /*0054*/ 	.short	0x000a
        /*0056*/ 	.short	0x0034
        /*0058*/ 	.byte	0x00, 0xf0, 0x11, 0x00


	//----- nvinfo : EIATTR_KPARAM_INFO
	.align		4
.L_17:
        /*005c*/ 	.byte	0x04, 0x17
        /*005e*/ 	.short	(.L_19 - .L_18)
.L_18:
        /*0060*/ 	.word	0x00000000
        /*0064*/ 	.short	0x0009
        /*0066*/ 	.short	0x0030
        /*0068*/ 	.byte	0x00, 0xf0, 0x11, 0x00


	//----- nvinfo : EIATTR_KPARAM_INFO
	.align		4
.L_19:
        /*006c*/ 	.byte	0x04, 0x17
        /*006e*/ 	.short	(.L_21 - .L_20)
.L_20:
        /*0070*/ 	.word	0x00000000
        /*0074*/ 	.short	0x0008
        /*0076*/ 	.short	0x002c
        /*0078*/ 	.byte	0x00, 0xf0, 0x11, 0x00


	//----- nvinfo : EIATTR_KPARAM_INFO
	.align		4
.L_21:
        /*007c*/ 	.byte	0x04, 0x17
        /*007e*/ 	.short	(.L_23 - .L_22)
.L_22:
        /*0080*/ 	.word	0x00000000
        /*0084*/ 	.short	0x0007
        /*0086*/ 	.short	0x0028
        /*0088*/ 	.byte	0x00, 0xf0, 0x11, 0x00


	//----- nvinfo : EIATTR_KPARAM_INFO
	.align		4
.L_23:
        /*008c*/ 	.byte	0x04, 0x17
        /*008e*/ 	.short	(.L_25 - .L_24)
.L_24:
        /*0090*/ 	.word	0x00000000
        /*0094*/ 	.short	0x0006
        /*0096*/ 	.short	0x0024
        /*0098*/ 	.byte	0x00, 0xf0, 0x11, 0x00


	//----- nvinfo : EIATTR_KPARAM_INFO
	.align		4
.L_25:
        /*009c*/ 	.byte	0x04, 0x17
        /*009e*/ 	.short	(.L_27 - .L_26)
.L_26:
        /*00a0*/ 	.word	0x00000000
        /*00a4*/ 	.short	0x0005
        /*00a6*/ 	.short	0x0020
        /*00a8*/ 	.byte	0x00, 0xf0, 0x11, 0x00


	//----- nvinfo : EIATTR_KPARAM_INFO
	.align		4
.L_27:
        /*00ac*/ 	.byte	0x04, 0x17
        /*00ae*/ 	.short	(.L_29 - .L_28)
.L_28:
        /*00b0*/ 	.word	0x00000000
        /*00b4*/ 	.short	0x0004
        /*00b6*/ 	.short	0x001c
        /*00b8*/ 	.byte	0x00, 0xf0, 0x11, 0x00


	//----- nvinfo : EIATTR_KPARAM_INFO
	.align		4
.L_29:
        /*00bc*/ 	.byte	0x04, 0x17
        /*00be*/ 	.short	(.L_31 - .L_30)
.L_30:
        /*00c0*/ 	.word	0x00000000
        /*00c4*/ 	.short	0x0003
        /*00c6*/ 	.short	0x0018
        /*00c8*/ 	.byte	0x00, 0xf0, 0x11, 0x00


	//----- nvinfo : EIATTR_KPARAM_INFO
	.align		4
.L_31:
        /*00cc*/ 	.byte	0x04, 0x17
        /*00ce*/ 	.short	(.L_33 - .L_32)
.L_32:
        /*00d0*/ 	.word	0x00000000
        /*00d4*/ 	.short	0x0002
        /*00d6*/ 	.short	0x0010
        /*00d8*/ 	.byte	0x00, 0xf4, 0x21, 0x00


	//----- nvinfo : EIATTR_KPARAM_INFO
	.align		4
.L_33:
        /*00dc*/ 	.byte	0x04, 0x17
        /*00de*/ 	.short	(.L_35 - .L_34)
.L_34:
        /*00e0*/ 	.word	0x00000000
        /*00e4*/ 	.short	0x0001
        /*00e6*/ 	.short	0x0008
        /*00e8*/ 	.byte	0x00, 0xf4, 0x21, 0x00


	//----- nvinfo : EIATTR_KPARAM_INFO
	.align		4
.L_35:
        /*00ec*/ 	.byte	0x04, 0x17
        /*00ee*/ 	.short	(.L_37 - .L_36)
.L_36:
        /*00f0*/ 	.word	0x00000000
        /*00f4*/ 	.short	0x0000
        /*00f6*/ 	.short	0x0000
        /*00f8*/ 	.byte	0x00, 0xf4, 0x21, 0x00


	//----- nvinfo : EIATTR_MAXREG_COUNT
	.align		4
.L_37:
        /*00fc*/ 	.byte	0x03, 0x1b
        /*00fe*/ 	.short	0x00ff


	//----- nvinfo : EIATTR_NUM_BARRIERS
	.align		4
        /*0100*/ 	.byte	0x02, 0x4c
        /*0102*/ 	.byte	0x01
	.zero		1


	//----- nvinfo : EIATTR_ANNOTATIONS
	.align		4
        /*0104*/ 	.byte	0x04, 0x55
        /*0106*/ 	.short	(.L_39 - .L_38)


	//   ....[0]....
.L_38:
        /*0108*/ 	.word	0x00000001
        /*010c*/ 	.byte	0x60, 0x05, 0x00, 0x00, 0x01, 0x00, 0x00, 0x00, 0x90, 0x05, 0x00, 0x00, 0x01, 0x00, 0x00, 0x00
        /* <DEDUP_REMOVED lines=127> */
        /*090c*/ 	.byte	0x00, 0xdf, 0x00, 0x00, 0x01, 0x00, 0x00, 0x00, 0x30, 0xdf, 0x00, 0x00


	//----- nvinfo : EIATTR_MERCURY_ISA_VERSION
	.align		4
.L_39:
        /*0918*/ 	.byte	0x03, 0x5f
        /*091a*/ 	.short	0x0000


	//----- nvinfo : EIATTR_EXIT_INSTR_OFFSETS
	.align		4
        /*091c*/ 	.byte	0x04, 0x1c
        /*091e*/ 	.short	(.L_41 - .L_40)


	//   ....[0]....
.L_40:
        /*0920*/ 	.word	0x0000e380


	//   ....[1]....
        /*0924*/ 	.word	0x0000e3b0


	//----- nvinfo : EIATTR_REQNTID
	.align		4
.L_41:
        /*0928*/ 	.byte	0x04, 0x10
        /*092a*/ 	.short	(.L_43 - .L_42)
.L_42:
        /*092c*/ 	.word	0x00000100
        /*0930*/ 	.word	0x00000001
        /*0934*/ 	.word	0x00000001
.L_43:


//--------------------- .nv.callgraph             --------------------------
	.section	.nv.callgraph,"",@"SHT_CUDA_CALLGRAPH"
	.align	4
	.sectionentsize	8
	.align		4
        /*0000*/ 	.word	0x00000000
	.align		4
        /*0004*/ 	.word	0xffffffff
	.align		4
        /*0008*/ 	.word	0x00000000
	.align		4
        /*000c*/ 	.word	0xfffffffe
	.align		4
        /*0010*/ 	.word	0x00000000
	.align		4
        /*0014*/ 	.word	0xfffffffd
	.align		4
        /*0018*/ 	.word	0x00000000
	.align		4
        /*001c*/ 	.word	0xfffffffc


//--------------------- .nv.rel.action            --------------------------
	.section	.nv.rel.action,"",@"SHT_CUDA_RELOCINFO"
	.align	8
	.sectionentsize	8
        /*0000*/ 	.byte	0x73, 0x00, 0x00, 0x00, 0x00, 0x00, 0x00, 0x00, 0x00, 0x00, 0x00, 0x11, 0x25, 0x00, 0x05, 0x36


//--------------------- .nv.constant0.matmul_kernel --------------------------
	.section	.nv.constant0.matmul_kernel,"a",@progbits
	.sectionflags	@""
	.align	4
.nv.constant0.matmul_kernel:
	.zero		432


//--------------------- .text.matmul_kernel       --------------------------
	.section	.text.matmul_kernel,"ax",@progbits
	.sectioninfo	@"SHI_REGISTERS=255"
	.align	128
        .global         matmul_kernel
        .type           matmul_kernel,@function
        .size           matmul_kernel,(.L_x_5 - matmul_kernel)
        .other          matmul_kernel,@"STO_CUDA_ENTRY STV_DEFAULT"
matmul_kernel:
.text.matmul_kernel:
[----:B------:R-:W-:-:S03]  /*0000*/  IMAD.MOV.U32 R1, RZ, RZ, c[0x0][0x28] ;  /* 0x00000a00ff017624 */ /* 0x000fc600078e00ff */
[----:B------:R-:W-:Y:S01]  /*0010*/  IMAD.MOV.U32 R6, RZ, RZ, 0x7f ;  /* 0x0000007fff067424 */ /* 0x000fe200078e00ff */
[----:B------:R-:W0:Y:S01]  /*0020*/  S2R R5, SR_CTAID.X ;  /* 0x0000000000057919 */ /* 0x000e220000002500 */
[----:B------:R-:W-:Y:S01]  /*0030*/  IADD3 R1, R1, -0x1d0, RZ ;  /* 0xfffffe3001017810 */ /* 0x000fe20007ffe0ff */
[----:B------:R-:W-:Y:S01]  /*0040*/  IMAD.MOV.U32 R23, RZ, RZ, c[0x0][0x180] ;  /* 0x00006000ff177624 */ /* 0x000fe200078e00ff */
[----:B------:R-:W-:Y:S01]  /*0050*/  ULDC UR4, c[0x0][0x180] ;  /* 0x0000600000047ab9 */ /* 0x000fe20000000800 */
[----:B------:R-:W-:Y:S01]  /*0060*/  IADD3 R0, R6, c[0x0][0x17c], RZ ;  /* 0x00005f0006007a10 */ /* 0x000fe20007ffe0ff */
[----:B------:R-:W1:Y:S01]  /*0070*/  S2R R198, SR_TID.X ;  /* 0x0000000000c67919 */ /* 0x000e620000002100 */
[----:B------:R-:W-:Y:S01]  /*0080*/  ULDC.64 UR6, c[0x0][0x118] ;  /* 0x0000460000067ab9 */ /* 0x000fe20000000a00 */
[----:B------:R-:W-:Y:S02]  /*0090*/  IADD3 R23, R23, 0x7f, RZ ;  /* 0x0000007f17177810 */ /* 0x000fe40007ffe0ff */
[----:B------:R-:W-:-:S04]  /*00a0*/  SHF.R.S32.HI R3, RZ, 0x1f, R0 ;  /* 0x0000001fff037819 */ /* 0x000fc80000011400 */
[----:B------:R-:W-:-:S04]  /*00b0*/  LEA.HI R3, R3, R0, RZ, 0x7 ;  /* 0x0000000003037211 */ /* 0x000fc800078f38ff */
[----:B------:R-:W-:-:S05]  /*00c0*/  SHF.R.S32.HI R3, RZ, 0x7, R3 ;  /* 0x00000007ff037819 */ /* 0x000fca0000011403 */
[----:B------:R-:W-:Y:S01]  /*00d0*/  IMAD.SHL.U32 R4, R3, 0x8, RZ ;  /* 0x0000000803047824 */ /* 0x000fe200078e00ff */
[----:B0-----:R-:W-:-:S04]  /*00e0*/  IABS R10, R5 ;  /* 0x00000005000a7213 */ /* 0x001fc80000000000 */
[-C--:B------:R-:W-:Y:S02]  /*00f0*/  IABS R7, R4.reuse ;  /* 0x0000000400077213 */ /* 0x080fe40000000000 */
[----:B------:R-:W-:Y:S02]  /*0100*/  IABS R11, R4 ;  /* 0x00000004000b7213 */ /* 0x000fe40000000000 */
[----:B------:R-:W0:Y:S01]  /*0110*/  I2F.RP R0, R7 ;  /* 0x0000000700007306 */ /* 0x000e220000209400 */
[----:B-1----:R-:W-:-:S07]  /*0120*/  LOP3.LUT R128, R198, 0x7f, RZ, 0xc0, !PT ;  /* 0x0000007fc6807812 */ /* 0x002fce00078ec0ff */
[----:B0-----:R-:W0:Y:S02]  /*0130*/  MUFU.RCP R0, R0 ;  /* 0x0000000000007308 */ /* 0x001e240000001000 */
[----:B0-----:R-:W-:Y:S01]  /*0140*/  IADD3 R2, R0, 0xffffffe, RZ ;  /* 0x0ffffffe00027810 */ /* 0x001fe20007ffe0ff */
[----:B------:R-:W-:-:S05]  /*0150*/  IMAD.MOV R0, RZ, RZ, -R11 ;  /* 0x000000ffff007224 */ /* 0x000fca00078e0a0b */
[----:B------:R0:W1:Y:S02]  /*0160*/  F2I.FTZ.U32.TRUNC.NTZ R3, R2 ;  /* 0x0000000200037305 */ /* 0x000064000021f000 */
[----:B0-----:R-:W-:Y:S02]  /*0170*/  IMAD.MOV.U32 R2, RZ, RZ, RZ ;  /* 0x000000ffff027224 */ /* 0x001fe400078e00ff */
[----:B-1----:R-:W-:-:S04]  /*0180*/  IMAD.MOV R8, RZ, RZ, -R3 ;  /* 0x000000ffff087224 */ /* 0x002fc800078e0a03 */
[----:B------:R-:W-:Y:S02]  /*0190*/  IMAD R9, R8, R7, RZ ;  /* 0x0000000708097224 */ /* 0x000fe400078e02ff */
[----:B------:R-:W-:Y:S02]  /*01a0*/  IMAD.MOV.U32 R8, RZ, RZ, R10 ;  /* 0x000000ffff087224 */ /* 0x000fe400078e000a */
[----:B------:R-:W-:-:S06]  /*01b0*/  IMAD.HI.U32 R3, R3, R9, R2 ;  /* 0x0000000903037227 */ /* 0x000fcc00078e0002 */
[----:B------:R-:W-:-:S04]  /*01c0*/  IMAD.HI.U32 R3, R3, R8, RZ ;  /* 0x0000000803037227 */ /* 0x000fc800078e00ff */
[----:B------:R-:W-:-:S05]  /*01d0*/  IMAD R0, R3, R0, R8 ;  /* 0x0000000003007224 */ /* 0x000fca00078e0208 */
[----:B------:R-:W-:-:S13]  /*01e0*/  ISETP.GT.U32.AND P1, PT, R7, R0, PT ;  /* 0x000000000700720c */ /* 0x000fda0003f24070 */
[----:B------:R-:W-:Y:S01]  /*01f0*/  @!P1 IMAD.IADD R0, R0, 0x1, -R7 ;  /* 0x0000000100009824 */ /* 0x000fe200078e0a07 */
[----:B------:R-:W-:Y:S02]  /*0200*/  @!P1 IADD3 R3, R3, 0x1, RZ ;  /* 0x0000000103039810 */ /* 0x000fe40007ffe0ff */
[----:B------:R-:W-:Y:S02]  /*0210*/  ISETP.NE.AND P1, PT, R4, RZ, PT ;  /* 0x000000ff0400720c */ /* 0x000fe40003f25270 */
[----:B------:R-:W-:Y:S02]  /*0220*/  ISETP.GE.U32.AND P0, PT, R0, R7, PT ;  /* 0x000000070000720c */ /* 0x000fe40003f06070 */
[----:B------:R-:W-:-:S04]  /*0230*/  LOP3.LUT R0, R5, R4, RZ, 0x3c, !PT ;  /* 0x0000000405007212 */ /* 0x000fc800078e3cff */
[----:B------:R-:W-:Y:S02]  /*0240*/  ISETP.GE.AND P2, PT, R0, RZ, PT ;  /* 0x000000ff0000720c */ /* 0x000fe40003f46270 */
[----:B------:R-:W-:-:S05]  /*0250*/  IADD3 R0, R6, c[0x0][0x178], RZ ;  /* 0x00005e0006007a10 */ /* 0x000fca0007ffe0ff */
[----:B------:R-:W-:-:S05]  /*0260*/  @P0 IADD3 R3, R3, 0x1, RZ ;  /* 0x0000000103030810 */ /* 0x000fca0007ffe0ff */
[----:B------:R-:W-:Y:S01]  /*0270*/  IMAD.MOV.U32 R2, RZ, RZ, R3 ;  /* 0x000000ffff027224 */ /* 0x000fe200078e0003 */
[----:B------:R-:W-:-:S03]  /*0280*/  SHF.R.S32.HI R3, RZ, 0x1f, R0 ;  /* 0x0000001fff037819 */ /* 0x000fc60000011400 */
[----:B------:R-:W-:Y:S01]  /*0290*/  @!P2 IMAD.MOV R2, RZ, RZ, -R2 ;  /* 0x000000ffff02a224 */ /* 0x000fe200078e0a02 */
[----:B------:R-:W-:Y:S02]  /*02a0*/  @!P1 LOP3.LUT R2, RZ, R4, RZ, 0x33, !PT ;  /* 0x00000004ff029212 */ /* 0x000fe400078e33ff */
[----:B------:R-:W-:-:S03]  /*02b0*/  LEA.HI R3, R3, R0, RZ, 0x7 ;  /* 0x0000000003037211 */ /* 0x000fc600078f38ff */
[----:B------:R-:W-:Y:S02]  /*02c0*/  IMAD.SHL.U32 R6, R2, 0x8, RZ ;  /* 0x0000000802067824 */ /* 0x000fe400078e00ff */
[----:B------:R-:W-:-:S03]  /*02d0*/  IMAD.MOV R2, RZ, RZ, -R2 ;  /* 0x000000ffff027224 */ /* 0x000fc600078e0a02 */
[----:B------:R-:W-:Y:S01]  /*02e0*/  LEA.HI.SX32 R3, R3, -R6, 0x19 ;  /* 0x8000000603037211 */ /* 0x000fe200078fcaff */
[----:B------:R-:W-:-:S03]  /*02f0*/  IMAD R4, R4, R2, R5 ;  /* 0x0000000204047224 */ /* 0x000fc600078e0205 */
[----:B------:R-:W-:Y:S02]  /*0300*/  IMNMX R11, R3, 0x8, PT ;  /* 0x00000008030b7817 */ /* 0x000fe40003800200 */
[----:B------:R-:W-:Y:S02]  /*0310*/  IABS R9, R4 ;  /* 0x0000000400097213 */ /* 0x000fe40000000000 */
[----:B------:R-:W-:-:S04]  /*0320*/  IABS R7, R11 ;  /* 0x0000000b00077213 */ /* 0x000fc80000000000 */
[----:B------:R-:W0:Y:S08]  /*0330*/  I2F.RP R0, R7 ;  /* 0x0000000700007306 */ /* 0x000e300000209400 */
[----:B0-----:R-:W0:Y:S02]  /*0340*/  MUFU.RCP R0, R0 ;  /* 0x0000000000007308 */ /* 0x001e240000001000 */
[----:B0-----:R-:W-:-:S06]  /*0350*/  IADD3 R3, R0, 0xffffffe, RZ ;  /* 0x0ffffffe00037810 */ /* 0x001fcc0007ffe0ff */
[----:B------:R-:W0:Y:S02]  /*0360*/  F2I.FTZ.U32.TRUNC.NTZ R3, R3 ;  /* 0x0000000300037305 */ /* 0x000e24000021f000 */
[----:B0-----:R-:W-:-:S04]  /*0370*/  IMAD.MOV R8, RZ, RZ, -R3 ;  /* 0x000000ffff087224 */ /* 0x001fc800078e0a03 */
[----:B------:R-:W-:Y:S01]  /*0380*/  IMAD.MOV.U32 R2, RZ, RZ, R8 ;  /* 0x000000ffff027224 */ /* 0x000fe200078e0008 */
[----:B------:R-:W-:-:S03]  /*0390*/  IABS R8, R11 ;  /* 0x0000000b00087213 */ /* 0x000fc60000000000 */
[----:B------:R-:W-:Y:S02]  /*03a0*/  IMAD R5, R2, R7, RZ ;  /* 0x0000000702057224 */ /* 0x000fe400078e02ff */
[----:B------:R-:W-:Y:S02]  /*03b0*/  IMAD.MOV.U32 R2, RZ, RZ, RZ ;  /* 0x000000ffff027224 */ /* 0x000fe400078e00ff */
[----:B------:R-:W-:Y:S02]  /*03c0*/  IMAD.MOV R0, RZ, RZ, -R8 ;  /* 0x000000ffff007224 */ /* 0x000fe400078e0a08 */
        /* <DEDUP_REMOVED lines=9> */
[----:B------:R-:W-:-:S07]  /*0460*/  ISETP.GE.AND P2, PT, R0, RZ, PT ;  /* 0x000000ff0000720c */ /* 0x000fce0003f46270 */
[----:B------:R-:W-:Y:S02]  /*0470*/  @P0 IADD3 R2, R2, 0x1, RZ ;  /* 0x0000000102020810 */ /* 0x000fe40007ffe0ff */
[----:B------:R-:W-:-:S04]  /*0480*/  ISETP.GT.AND P0, PT, R23, 0x7f, PT ;  /* 0x0000007f1700780c */ /* 0x000fc80003f04270 */
[----:B------:R-:W-:Y:S01]  /*0490*/  @!P2 IMAD.MOV R2, RZ, RZ, -R2 ;  /* 0x000000ffff02a224 */ /* 0x000fe200078e0a02 */
[----:B------:R-:W-:-:S05]  /*04a0*/  @!P1 LOP3.LUT R2, RZ, R11, RZ, 0x33, !PT ;  /* 0x0000000bff029212 */ /* 0x000fca00078e33ff */
[----:B------:R-:W-:Y:S02]  /*04b0*/  IMAD.MOV R0, RZ, RZ, -R2 ;  /* 0x000000ffff007224 */ /* 0x000fe400078e0a02 */
[----:B------:R-:W-:Y:S02]  /*04c0*/  IMAD.SHL.U32 R5, R2, 0x80, RZ ;  /* 0x0000008002057824 */ /* 0x000fe400078e00ff */
[----:B------:R-:W-:Y:S01]  /*04d0*/  IMAD R0, R11, R0, R4 ;  /* 0x000000000b007224 */ /* 0x000fe200078e0204 */
[----:B------:R-:W-:-:S03]  /*04e0*/  SHF.R.U32.HI R4, RZ, 0x7, R198 ;  /* 0x00000007ff047819 */ /* 0x000fc600000116c6 */
[----:B------:R-:W-:Y:S01]  /*04f0*/  IMAD.IADD R3, R6, 0x1, R0 ;  /* 0x0000000106037824 */ /* 0x000fe200078e0200 */
[----:B------:R-:W-:Y:S02]  /*0500*/  SGXT.U32 R0, R4, 0x1 ;  /* 0x000000010400781a */ /* 0x000fe40000000000 */
[----:B------:R-:W-:Y:S01]  /*0510*/  LOP3.LUT R4, R198, 0x80, RZ, 0xc0, !PT ;  /* 0x00000080c6047812 */ /* 0x000fe200078ec0ff */
[----:B------:R-:W-:Y:S01]  /*0520*/  IMAD R129, R3, 0x80, R128 ;  /* 0x0000008003817824 */ /* 0x000fe200078e0280 */
[C---:B------:R-:W-:Y:S02]  /*0530*/  LOP3.LUT R18, R5.reuse, R0, RZ, 0xfc, !PT ;  /* 0x0000000005127212 */ /* 0x040fe400078efcff */
[C-C-:B------:R-:W-:Y:S02]  /*0540*/  LOP3.LUT R24, R5.reuse, 0x2, R0.reuse, 0xfe, !PT ;  /* 0x0000000205187812 */ /* 0x140fe400078efe00 */
[C-C-:B------:R-:W-:Y:S01]  /*0550*/  LOP3.LUT R26, R5.reuse, 0x4, R0.reuse, 0xfe, !PT ;  /* 0x00000004051a7812 */ /* 0x140fe200078efe00 */
[----:B------:R0:W-:Y:S01]  /*0560*/  STL [R1+0x164], R18 ;  /* 0x0001641201007387 */ /* 0x0001e20000100800 */
[----:B------:R-:W-:-:S02]  /*0570*/  LOP3.LUT R36, R5, 0x6, R0, 0xfe, !PT ;  /* 0x0000000605247812 */ /* 0x000fc400078efe00 */
[C-C-:B------:R-:W-:Y:S01]  /*0580*/  LOP3.LUT R130, R5.reuse, 0x8, R0.reuse, 0xfe, !PT ;  /* 0x0000000805827812 */ /* 0x140fe200078efe00 */
[----:B------:R0:W-:Y:S01]  /*0590*/  STL [R1+0x160], R24 ;  /* 0x0001601801007387 */ /* 0x0001e20000100800 */
[C-C-:B------:R-:W-:Y:S02]  /*05a0*/  LOP3.LUT R131, R5.reuse, 0xa, R0.reuse, 0xfe, !PT ;  /* 0x0000000a05837812 */ /* 0x140fe400078efe00 */
[C-C-:B------:R-:W-:Y:S01]  /*05b0*/  LOP3.LUT R132, R5.reuse, 0xc, R0.reuse, 0xfe, !PT ;  /* 0x0000000c05847812 */ /* 0x140fe200078efe00 */
[----:B------:R0:W-:Y:S01]  /*05c0*/  STL [R1+0x15c], R26 ;  /* 0x00015c1a01007387 */ /* 0x0001e20000100800 */
        /* <DEDUP_REMOVED lines=85> */
[C---:B------:R-:W-:Y:S01]  /*0b20*/  LOP3.LUT R20, R0.reuse, 0x2, RZ, 0xfc, !PT ;  /* 0x0000000200147812 */ /* 0x040fe200078efcff */
[----:B------:R0:W-:Y:S01]  /*0b30*/  STL [R1+0xe8], R164 ;  /* 0x0000e8a401007387 */ /* 0x0001e20000100800 */
[C---:B------:R-:W-:Y:S02]  /*0b40*/  LOP3.LUT R22, R0.reuse, 0x4, RZ, 0xfc, !PT ;  /* 0x0000000400167812 */ /* 0x040fe400078efcff */
[C---:B------:R-:W-:Y:S01]  /*0b50*/  LOP3.LUT R28, R0.reuse, 0x6, RZ, 0xfc, !PT ;  /* 0x00000006001c7812 */ /* 0x040fe200078efcff */
[----:B------:R0:W-:Y:S01]  /*0b60*/  STL [R1+0xe4], R165 ;  /* 0x0000e4a501007387 */ /* 0x0001e20000100800 */
[C---:B------:R-:W-:Y:S02]  /*0b70*/  LOP3.LUT R30, R0.reuse, 0x8, RZ, 0xfc, !PT ;  /* 0x00000008001e7812 */ /* 0x040fe400078efcff */
[C---:B------:R-:W-:Y:S01]  /*0b80*/  LOP3.LUT R32, R0.reuse, 0xa, RZ, 0xfc, !PT ;  /* 0x0000000a00207812 */ /* 0x040fe200078efcff */
[----:B------:R0:W-:Y:S01]  /*0b90*/  STL [R1+0xe0], R166 ;  /* 0x0000e0a601007387 */ /* 0x0001e20000100800 */
[----:B------:R-:W-:-:S02]  /*0ba0*/  LOP3.LUT R34, R0, 0xc, RZ, 0xfc, !PT ;  /* 0x0000000c00227812 */ /* 0x000fc400078efcff */
        /* <DEDUP_REMOVED lines=84> */
[----:B------:R-:W-:Y:S01]  /*10f0*/  LOP3.LUT R127, R0, 0x7e, RZ, 0xfc, !PT ;  /* 0x0000007e007f7812 */ /* 0x000fe200078efcff */
[----:B------:R0:W-:Y:S04]  /*1100*/  STL [R1+0x68], R196 ;  /* 0x000068c401007387 */ /* 0x0001e80000100800 */
[----:B------:R0:W-:Y:S04]  /*1110*/  STL [R1+0x6c], R197 ;  /* 0x00006cc501007387 */ /* 0x0001e80000100800 */
[----:B------:R0:W-:Y:S01]  /*1120*/  STL [R1+0x168], R129 ;  /* 0x0001688101007387 */ /* 0x0001e20000100800 */
[----:B------:R-:W-:Y:S05]  /*1130*/  @P0 BRA `(.L_x_0) ;  /* 0x0000014000000947 */ /* 0x000fea0003800000 */
[----:B------:R-:W-:Y:S01]  /*1140*/  IMAD.SHL.U32 R0, R198, 0x40, RZ ;  /* 0x00000040c6007824 */ /* 0x000fe200078e00ff */
[----:B------:R-:W-:Y:S01]  /*1150*/  CS2R R52, SRZ ;  /* 0x0000000000347805 */ /* 0x000fe2000001ff00 */
[----:B------:R-:W-:Y:S01]  /*1160*/  CS2R R16, SRZ ;  /* 0x0000000000107805 */ /* 0x000fe2000001ff00 */
[----:B------:R-:W-:Y:S01]  /*1170*/  CS2R R84, SRZ ;  /* 0x0000000000547805 */ /* 0x000fe2000001ff00 */
[----:B------:R-:W-:Y:S01]  /*1180*/  CS2R R14, SRZ ;  /* 0x00000000000e7805 */ /* 0x000fe2000001ff00 */
[----:B------:R-:W-:Y:S01]  /*1190*/  LOP3.LUT R0, R0, 0x1800, RZ, 0xc0, !PT ;  /* 0x0000180000007812 */ /* 0x000fe200078ec0ff */
[----:B------:R-:W-:Y:S01]  /*11a0*/  CS2R R68, SRZ ;  /* 0x0000000000447805 */ /* 0x000fe2000001ff00 */
[----:B------:R-:W-:Y:S01]  /*11b0*/  CS2R R12, SRZ ;  /* 0x00000000000c7805 */ /* 0x000fe2000001ff00 */
[----:B------:R-:W-:Y:S01]  /*11c0*/  CS2R R44, SRZ ;  /* 0x00000000002c7805 */ /* 0x000fe2000001ff00 */
[----:B------:R-:W-:Y:S01]  /*11d0*/  CS2R R10, SRZ ;  /* 0x00000000000a7805 */ /* 0x000fe2000001ff00 */
[----:B------:R1:W-:Y:S01]  /*11e0*/  STL [R1+0x16c], R0 ;  /* 0x00016c0001007387 */ /* 0x0003e20000100800 */
[----:B------:R-:W-:Y:S01]  /*11f0*/  CS2R R54, SRZ ;  /* 0x0000000000367805 */ /* 0x000fe2000001ff00 */
[----:B------:R-:W-:Y:S01]  /*1200*/  CS2R R8, SRZ ;  /* 0x0000000000087805 */ /* 0x000fe2000001ff00 */
[----:B------:R-:W-:Y:S01]  /*1210*/  CS2R R86, SRZ ;  /* 0x0000000000567805 */ /* 0x000fe2000001ff00 */
[----:B------:R-:W-:Y:S01]  /*1220*/  CS2R R6, SRZ ;  /* 0x0000000000067805 */ /* 0x000fe2000001ff00 */
[----:B------:R-:W-:Y:S01]  /*1230*/  CS2R R70, SRZ ;  /* 0x0000000000467805 */ /* 0x000fe2000001ff00 */
[----:B------:R-:W-:Y:S01]  /*1240*/  CS2R R4, SRZ ;  /* 0x0000000000047805 */ /* 0x000fe2000001ff00 */
[----:B------:R-:W-:Y:S01]  /*1250*/  CS2R R46, SRZ ;  /* 0x00000000002e7805 */ /* 0x000fe2000001ff00 */
[----:B------:R-:W-:Y:S01]  /*1260*/  CS2R R2, SRZ ;  /* 0x0000000000027805 */ /* 0x000fe2000001ff00 */
[----:B------:R-:W-:Y:S05]  /*1270*/  BRA `(.L_x_1) ;  /* 0x0000b38000007947 */ /* 0x000fea0003800000 */
.L_x_0:
[----:B------:R-:W-:Y:S01]  /*1280*/  IABS R6, c[0x0][0x17c] ;  /* 0x00005f0000067a13 */ /* 0x000fe20000000000 */
[----:B------:R-:W-:Y:S01]  /*1290*/  CS2R R86, SRZ ;  /* 0x0000000000567805 */ /* 0x000fe2000001ff00 */
[----:B------:R-:W-:-:S02]  /*12a0*/  IABS R8, c[0x0][0x178] ;  /* 0x00005e0000087a13 */ /* 0x000fc40000000000 */
[----:B------:R-:W1:Y:S01]  /*12b0*/  I2F.RP R9, R6 ;  /* 0x0000000600097306 */ /* 0x000e620000209400 */
[----:B------:R-:W-:Y:S02]  /*12c0*/  SHF.R.S32.HI R2, RZ, 0x1f, R23 ;  /* 0x0000001fff027819 */ /* 0x000fe40000011417 */
[----:B------:R-:W-:Y:S02]  /*12d0*/  IABS R15, R197 ;  /* 0x000000c5000f7213 */ /* 0x000fe40000000000 */
[----:B------:R-:W-:Y:S01]  /*12e0*/  LEA.HI R23, R2, R23, RZ, 0x7 ;  /* 0x0000001702177211 */ /* 0x000fe200078f38ff */
[----:B------:R-:W-:Y:S01]  /*12f0*/  IMAD.MOV.U32 R2, RZ, RZ, RZ ;  /* 0x000000ffff027224 */ /* 0x000fe200078e00ff */
[----:B------:R-:W-:Y:S01]  /*1300*/  ISETP.NE.U32.AND P3, PT, R4, RZ, PT ;  /* 0x000000ff0400720c */ /* 0x000fe20003f65070 */
[----:B------:R-:W2:Y:S01]  /*1310*/  I2F.RP R7, R8 ;  /* 0x0000000800077306 */ /* 0x000ea20000209400 */
[----:B------:R-:W-:Y:S02]  /*1320*/  IABS R81, R196 ;  /* 0x000000c400517213 */ /* 0x000fe40000000000 */
[----:B------:R-:W-:-:S02]  /*1330*/  IABS R17, R193 ;  /* 0x000000c100117213 */ /* 0x000fc40000000000 */
[----:B------:R-:W-:Y:S02]  /*1340*/  IABS R77, R191 ;  /* 0x000000bf004d7213 */ /* 0x000fe40000000000 */
[----:B------:R-:W-:Y:S01]  /*1350*/  IABS R75, R187 ;  /* 0x000000bb004b7213 */ /* 0x000fe20000000000 */
[----:B-1----:R-:W1:Y:S01]  /*1360*/  MUFU.RCP R9, R9 ;  /* 0x0000000900097308 */ /* 0x002e620000001000 */
[----:B------:R-:W-:Y:S02]  /*1370*/  IABS R57, R186 ;  /* 0x000000ba00397213 */ /* 0x000fe40000000000 */
[----:B------:R-:W-:Y:S02]  /*1380*/  IABS R151, R182 ;  /* 0x000000b600977213 */ /* 0x000fe40000000000 */
[----:B------:R-:W-:Y:S02]  /*1390*/  IABS R153, R181 ;  /* 0x000000b500997213 */ /* 0x000fe40000000000 */
[----:B------:R-:W-:Y:S01]  /*13a0*/  IABS R157, R177 ;  /* 0x000000b1009d7213 */ /* 0x000fe20000000000 */
[----:B--2---:R-:W2:Y:S01]  /*13b0*/  MUFU.RCP R7, R7 ;  /* 0x0000000700077308 */ /* 0x004ea20000001000 */
[----:B------:R-:W-:-:S02]  /*13c0*/  IABS R159, R176 ;  /* 0x000000b0009f7213 */ /* 0x000fc40000000000 */
[----:B------:R-:W-:Y:S02]  /*13d0*/  IABS R249, R172 ;  /* 0x000000ac00f97213 */ /* 0x000fe40000000000 */
[----:B------:R-:W-:Y:S02]  /*13e0*/  IABS R65, R171 ;  /* 0x000000ab00417213 */ /* 0x000fe40000000000 */
[----:B------:R-:W-:Y:S02]  /*13f0*/  IABS R59, R166 ;  /* 0x000000a6003b7213 */ /* 0x000fe40000000000 */
[----:B-1----:R-:W-:Y:S01]  /*1400*/  IADD3 R3, R9, 0xffffffe, RZ ;  /* 0x0ffffffe09037810 */ /* 0x002fe20007ffe0ff */
[----:B------:R-:W-:Y:S01]  /*1410*/  IMAD.SHL.U32 R9, R198, 0x2, RZ ;  /* 0x00000002c6097824 */ /* 0x000fe200078e00ff */
[----:B------:R-:W-:Y:S02]  /*1420*/  IABS R83, R165 ;  /* 0x000000a500537213 */ /* 0x000fe40000000000 */
[----:B------:R-:W-:-:S02]  /*1430*/  IABS R199, R158 ;  /* 0x0000009e00c77213 */ /* 0x000fc40000000000 */
[----:B------:R-:W1:Y:S01]  /*1440*/  F2I.FTZ.U32.TRUNC.NTZ R3, R3 ;  /* 0x0000000300037305 */ /* 0x000e62000021f000 */
[----:B--2---:R-:W-:Y:S02]  /*1450*/  IADD3 R5, R7, 0xffffffe, RZ ;  /* 0x0ffffffe07057810 */ /* 0x004fe40007ffe0ff */
[----:B------:R-:W-:Y:S02]  /*1460*/  LOP3.LUT R7, R198, 0x7, RZ, 0xc0, !PT ;  /* 0x00000007c6077812 */ /* 0x000fe400078ec0ff */
[----:B------:R-:W-:Y:S02]  /*1470*/  IABS R201, R156 ;  /* 0x0000009c00c97213 */ /* 0x000fe40000000000 */
[----:B------:R-:W-:Y:S01]  /*1480*/  IABS R45, R150 ;  /* 0x00000096002d7213 */ /* 0x000fe20000000000 */
[----:B------:R-:W2:Y:S01]  /*1490*/  F2I.FTZ.U32.TRUNC.NTZ R5, R5 ;  /* 0x0000000500057305 */ /* 0x000ea2000021f000 */
[----:B------:R-:W-:Y:S01]  /*14a0*/  IMAD.SHL.U32 R10, R7, 0x10, RZ ;  /* 0x00000010070a7824 */ /* 0x000fe200078e00ff */
[----:B------:R-:W-:-:S02]  /*14b0*/  IABS R209, R148 ;  /* 0x0000009400d17213 */ /* 0x000fc40000000000 */
[----:B------:R-:W-:Y:S02]  /*14c0*/  IABS R215, R144 ;  /* 0x0000009000d77213 */ /* 0x000fe40000000000 */
[----:B------:R-:W-:Y:S01]  /*14d0*/  IABS R37, R143 ;  /* 0x0000008f00257213 */ /* 0x000fe20000000000 */
[--C-:B-1----:R-:W-:Y:S01]  /*14e0*/  IMAD.MOV R11, RZ, RZ, -R3.reuse ;  /* 0x000000ffff0b7224 */ /* 0x102fe200078e0a03 */
[----:B------:R-:W-:Y:S02]  /*14f0*/  IABS R19, R18 ;  /* 0x0000001200137213 */ /* 0x000fe40000000000 */
[----:B------:R-:W-:Y:S01]  /*1500*/  IABS R25, R194 ;  /* 0x000000c200197213 */ /* 0x000fe20000000000 */
[----:B------:R-:W-:Y:S01]  /*1510*/  IMAD R11, R11, R6, RZ ;  /* 0x000000060b0b7224 */ /* 0x000fe200078e02ff */
[----:B------:R-:W-:Y:S02]  /*1520*/  IABS R79, R192 ;  /* 0x000000c0004f7213 */ /* 0x000fe40000000000 */
[----:B------:R-:W-:Y:S01]  /*1530*/  IABS R27, R190 ;  /* 0x000000be001b7213 */ /* 0x000fe20000000000 */
[----:B------:R-:W-:Y:S01]  /*1540*/  IMAD.HI.U32 R2, R3, R11, R2 ;  /* 0x0000000b03027227 */ /* 0x000fe200078e0002 */
[----:B------:R-:W-:-:S02]  /*1550*/  LOP3.LUT R11, R9, 0x10, RZ, 0xc0, !PT ;  /* 0x00000010090b7812 */ /* 0x000fc400078ec0ff */
[----:B------:R-:W-:Y:S01]  /*1560*/  IABS R73, R188 ;  /* 0x000000bc00497213 */ /* 0x000fe20000000000 */
[----:B------:R-:W-:Y:S01]  /*1570*/  IMAD.SHL.U32 R3, R7, 0x100, RZ ;  /* 0x0000010007037824 */ /* 0x000fe200078e00ff */
[----:B------:R-:W-:Y:S01]  /*1580*/  LEA.HI R11, R4, R11, RZ, 0x1e ;  /* 0x0000000b040b7211 */ /* 0x000fe200078ff0ff */
[----:B--2---:R-:W-:Y:S01]  /*1590*/  IMAD.MOV R13, RZ, RZ, -R5 ;  /* 0x000000ffff0d7224 */ /* 0x004fe200078e0a05 */
[----:B------:R-:W-:Y:S01]  /*15a0*/  IABS R243, R184 ;  /* 0x000000b800f37213 */ /* 0x000fe20000000000 */
[----:B------:R-:W-:Y:S01]  /*15b0*/  IMAD.IADD R4, R3, 0x1, R10 ;  /* 0x0000000103047824 */ /* 0x000fe200078e020a */
[----:B------:R-:W-:Y:S01]  /*15c0*/  LOP3.LUT R10, R10, 0x30, R9, 0x78, !PT ;  /* 0x000000300a0a7812 */ /* 0x000fe200078e7809 */
[----:B------:R-:W-:Y:S01]  /*15d0*/  IMAD.HI.U32 R7, R2, R15, RZ ;  /* 0x0000000f02077227 */ /* 0x000fe200078e00ff */
[----:B------:R-:W-:Y:S02]  /*15e0*/  IABS R149, R183 ;  /* 0x000000b700957213 */ /* 0x000fe40000000000 */
[----:B------:R-:W-:Y:S01]  /*15f0*/  LOP3.LUT R9, R4, R11, RZ, 0x3c, !PT ;  /* 0x0000000b04097212 */ /* 0x000fe200078e3cff */
[----:B------:R-:W-:Y:S01]  /*1600*/  IMAD R13, R13, R8, RZ ;  /* 0x000000080d0d7224 */ /* 0x000fe200078e02ff */
[----:B------:R-:W-:Y:S01]  /*1610*/  IABS R31, R185 ;  /* 0x000000b9001f7213 */ /* 0x000fe20000000000 */
[----:B------:R-:W-:Y:S01]  /*1620*/  IMAD.MOV.U32 R4, RZ, RZ, RZ ;  /* 0x000000ffff047224 */ /* 0x000fe200078e00ff */
[----:B------:R-:W-:Y:S01]  /*1630*/  IABS R69, R179 ;  /* 0x000000b300457213 */ /* 0x000fe20000000000 */
[----:B------:R-:W-:Y:S01]  /*1640*/  IMAD.MOV R7, RZ, RZ, -R7 ;  /* 0x000000ffff077224 */ /* 0x000fe200078e0a07 */
[----:B------:R-:W-:Y:S01]  /*1650*/  IABS R71, R178 ;  /* 0x000000b200477213 */ /* 0x000fe20000000000 */
[----:B------:R-:W-:Y:S01]  /*1660*/  IMAD.HI.U32 R4, R5, R13, R4 ;  /* 0x0000000d05047227 */ /* 0x000fe200078e0004 */
[----:B------:R-:W-:-:S02]  /*1670*/  IABS R67, R180 ;  /* 0x000000b400437213 */ /* 0x000fc40000000000 */
[----:B------:R-:W-:Y:S01]  /*1680*/  IABS R247, R175 ;  /* 0x000000af00f77213 */ /* 0x000fe20000000000 */
[----:B------:R-:W-:Y:S01]  /*1690*/  IMAD R5, R6, R7, R15 ;  /* 0x0000000706057224 */ /* 0x000fe200078e020f */
[----:B------:R-:W-:Y:S01]  /*16a0*/  IABS R15, R195 ;  /* 0x000000c3000f7213 */ /* 0x000fe20000000000 */
[----:B------:R-:W-:Y:S01]  /*16b0*/  IMAD.HI.U32 R7, R2, R81, RZ ;  /* 0x0000005102077227 */ /* 0x000fe200078e00ff */
[----:B------:R-:W-:Y:S02]  /*16c0*/  IABS R163, R173 ;  /* 0x000000ad00a37213 */ /* 0x000fe40000000000 */
[----:B------:R-:W-:Y:S01]  /*16d0*/  ISETP.GT.U32.AND P1, PT, R6, R5, PT ;  /* 0x000000050600720c */ /* 0x000fe20003f24070 */
[C---:B------:R-:W-:Y:S01]  /*16e0*/  IMAD.HI.U32 R11, R2.reuse, R15, RZ ;  /* 0x0000000f020b7227 */ /* 0x040fe200078e00ff */
[----:B------:R-:W-:Y:S02]  /*16f0*/  IABS R63, R170 ;  /* 0x000000aa003f7213 */ /* 0x000fe40000000000 */
[----:B------:R-:W-:Y:S01]  /*1700*/  IABS R161, R174 ;  /* 0x000000ae00a17213 */ /* 0x000fe20000000000 */
[----:B------:R-:W-:Y:S01]  /*1710*/  IMAD.HI.U32 R13, R2, R17, RZ ;  /* 0x00000011020d7227 */ /* 0x000fe200078e00ff */
[----:B------:R-:W-:-:S02]  /*1720*/  IABS R167, R169 ;  /* 0x000000a900a77213 */ /* 0x000fc40000000000 */
[----:B------:R-:W-:Y:S01]  /*1730*/  IABS R61, R168 ;  /* 0x000000a8003d7213 */ /* 0x000fe20000000000 */
[----:B------:R-:W-:Y:S01]  /*1740*/  IMAD.MOV R7, RZ, RZ, -R7 ;  /* 0x000000ffff077224 */ /* 0x000fe200078e0a07 */
[----:B------:R-:W-:Y:S01]  /*1750*/  IABS R53, R162 ;  /* 0x000000a200357213 */ /* 0x000fe20000000000 */
[----:B------:R-:W-:Y:S01]  /*1760*/  IMAD.MOV R11, RZ, RZ, -R11 ;  /* 0x000000ffff0b7224 */ /* 0x000fe200078e0a0b */
[----:B------:R-:W-:Y:S01]  /*1770*/  IABS R55, R164 ;  /* 0x000000a400377213 */ /* 0x000fe20000000000 */
[----:B------:R-:W-:Y:S01]  /*1780*/  IMAD.MOV R16, RZ, RZ, -R13 ;  /* 0x000000ffff107224 */ /* 0x000fe200078e0a0d */
[----:B------:R-:W-:Y:S01]  /*1790*/  IABS R51, R160 ;  /* 0x000000a000337213 */ /* 0x000fe20000000000 */
[C---:B------:R-:W-:Y:S01]  /*17a0*/  IMAD R81, R6.reuse, R7, R81 ;  /* 0x0000000706517224 */ /* 0x040fe200078e0251 */
[----:B------:R-:W-:Y:S01]  /*17b0*/  IABS R47, R152 ;  /* 0x00000098002f7213 */ /* 0x000fe20000000000 */
[C---:B------:R-:W-:Y:S01]  /*17c0*/  IMAD R13, R6.reuse, R11, R15 ;  /* 0x0000000b060d7224 */ /* 0x040fe200078e020f */
[----:B------:R-:W-:Y:S01]  /*17d0*/  IABS R49, R154 ;  /* 0x0000009a00317213 */ /* 0x000fe20000000000 */
[C---:B------:R-:W-:Y:S01]  /*17e0*/  IMAD R15, R6.reuse, R16, R17 ;  /* 0x00000010060f7224 */ /* 0x040fe200078e0211 */
[----:B------:R-:W-:Y:S01]  /*17f0*/  ISETP.GT.U32.AND P2, PT, R6, R81, PT ;  /* 0x000000510600720c */ /* 0x000fe20003f44070 */
[----:B------:R-:W-:Y:S01]  /*1800*/  IMAD.HI.U32 R7, R2, R77, RZ ;  /* 0x0000004d02077227 */ /* 0x000fe200078e00ff */
[----:B------:R-:W-:-:S02]  /*1810*/  ISETP.GT.U32.AND P4, PT, R6, R13, PT ;  /* 0x0000000d0600720c */ /* 0x000fc40003f84070 */
[----:B------:R-:W-:Y:S01]  /*1820*/  IABS R17, R189 ;  /* 0x000000bd00117213 */ /* 0x000fe20000000000 */
[----:B------:R-:W-:Y:S01]  /*1830*/  IMAD.HI.U32 R16, R2, R75, RZ ;  /* 0x0000004b02107227 */ /* 0x000fe200078e00ff */
[----:B------:R-:W-:Y:S02]  /*1840*/  IABS R203, R155 ;  /* 0x0000009b00cb7213 */ /* 0x000fe40000000000 */
[----:B------:R-:W-:Y:S01]  /*1850*/  IABS R211, R147 ;  /* 0x0000009300d37213 */ /* 0x000fe20000000000 */
[----:B------:R-:W-:Y:S01]  /*1860*/  IMAD.MOV R7, RZ, RZ, -R7 ;  /* 0x000000ffff077224 */ /* 0x000fe200078e0a07 */
[----:B------:R-:W-:Y:S01]  /*1870*/  IABS R43, R146 ;  /* 0x00000092002b7213 */ /* 0x000fe20000000000 */
[----:B------:R-:W-:Y:S01]  /*1880*/  IMAD.MOV R16, RZ, RZ, -R16 ;  /* 0x000000ffff107224 */ /* 0x000fe200078e0a10 */
[----:B------:R-:W-:Y:S01]  /*1890*/  IABS R213, R145 ;  /* 0x0000009100d57213 */ /* 0x000fe20000000000 */
[C---:B------:R-:W-:Y:S01]  /*18a0*/  IMAD R77, R6.reuse, R7, R77 ;  /* 0x00000007064d7224 */ /* 0x040fe200078e024d */
[----:B------:R-:W-:Y:S01]  /*18b0*/  IABS R217, R142 ;  /* 0x0000008e00d97213 */ /* 0x000fe20000000000 */
[----:B------:R-:W-:Y:S01]  /*18c0*/  IMAD R75, R6, R16, R75 ;  /* 0x00000010064b7224 */ /* 0x000fe200078e024b */
[----:B------:R-:W-:Y:S01]  /*18d0*/  IABS R219, R141 ;  /* 0x0000008d00db7213 */ /* 0x000fe20000000000 */
[----:B------:R-:W-:Y:S01]  /*18e0*/  IMAD.HI.U32 R7, R2, R57, RZ ;  /* 0x0000003902077227 */ /* 0x000fe200078e00ff */
[----:B------:R-:W-:-:S02]  /*18f0*/  IABS R41, R139 ;  /* 0x0000008b00297213 */ /* 0x000fc40000000000 */
        /* <DEDUP_REMOVED lines=21> */
[----:B------:R-:W-:Y:S01]  /*1a50*/  SEL R85, RZ, 0x110, !P3 ;  /* 0x00000110ff557807 */ /* 0x000fe20005800000 */
[C---:B------:R-:W-:Y:S01]  /*1a60*/  IMAD R153, R6.reuse, R7, R153 ;  /* 0x0000000706997224 */ /* 0x040fe200078e0299 */
[----:B------:R-:W-:Y:S01]  /*1a70*/  LOP3.LUT R236, RZ, c[0x0][0x17c], RZ, 0x33, !PT ;  /* 0x00005f00ffec7a12 */ /* 0x000fe200078e33ff */
[----:B------:R-:W-:Y:S01]  /*1a80*/  IMAD R157, R6, R16, R157 ;  /* 0x00000010069d7224 */ /* 0x000fe200078e029d */
[----:B------:R-:W-:Y:S01]  /*1a90*/  SHF.R.S32.HI R23, RZ, 0x7, R23 ;  /* 0x00000007ff177819 */ /* 0x000fe20000011417 */
[----:B------:R-:W-:-:S04]  /*1aa0*/  IMAD.HI.U32 R7, R2, R159, RZ ;  /* 0x0000009f02077227 */ /* 0x000fc800078e00ff */
[----:B------:R-:W-:-:S04]  /*1ab0*/  IMAD.HI.U32 R16, R2, R249, RZ ;  /* 0x000000f902107227 */ /* 0x000fc800078e00ff */
[----:B------:R-:W-:Y:S02]  /*1ac0*/  IMAD.MOV R7, RZ, RZ, -R7 ;  /* 0x000000ffff077224 */ /* 0x000fe400078e0a07 */
[----:B------:R-:W-:Y:S02]  /*1ad0*/  IMAD.MOV R16, RZ, RZ, -R16 ;  /* 0x000000ffff107224 */ /* 0x000fe400078e0a10 */
[C---:B------:R-:W-:Y:S02]  /*1ae0*/  IMAD R159, R6.reuse, R7, R159 ;  /* 0x00000007069f7224 */ /* 0x040fe400078e029f */
[----:B------:R-:W-:Y:S02]  /*1af0*/  IMAD R249, R6, R16, R249 ;  /* 0x0000001006f97224 */ /* 0x000fe400078e02f9 */
        /* <DEDUP_REMOVED lines=27> */
[----:B------:R-:W-:-:S04]  /*1cb0*/  IMAD.HI.U32 R12, R2, R25, RZ ;  /* 0x00000019020c7227 */ /* 0x000fc800078e00ff */
[----:B------:R-:W-:Y:S02]  /*1cc0*/  IMAD.MOV R16, RZ, RZ, -R16 ;  /* 0x000000ffff107224 */ /* 0x000fe400078e0a10 */
[C---:B------:R-:W-:Y:S02]  /*1cd0*/  IMAD R37, R6.reuse, R7, R37 ;  /* 0x0000000706257224 */ /* 0x040fe400078e0225 */
[----:B------:R-:W-:Y:S02]  /*1ce0*/  IMAD.MOV R12, RZ, RZ, -R12 ;  /* 0x000000ffff0c7224 */ /* 0x000fe400078e0a0c */
[C---:B------:R-:W-:Y:S01]  /*1cf0*/  IMAD R7, R6.reuse, R16, R19 ;  /* 0x0000001006077224 */ /* 0x040fe200078e0213 */
[----:B------:R-:W-:Y:S01]  /*1d00*/  IABS R19, R131 ;  /* 0x0000008300137213 */ /* 0x000fe20000000000 */
[C---:B------:R-:W-:Y:S02]  /*1d10*/  IMAD R25, R6.reuse, R12, R25 ;  /* 0x0000000c06197224 */ /* 0x040fe400078e0219 */
[----:B------:R-:W-:Y:S01]  /*1d20*/  @!P2 IMAD.IADD R81, R81, 0x1, -R6 ;  /* 0x000000015151a824 */ /* 0x000fe200078e0a06 */
[----:B------:R-:W-:Y:S01]  /*1d30*/  ISETP.GT.U32.AND P5, PT, R6, R7, PT ;  /* 0x000000070600720c */ /* 0x000fe20003fa4070 */
[----:B------:R-:W-:Y:S01]  /*1d40*/  IMAD.HI.U32 R14, R2, R79, RZ ;  /* 0x0000004f020e7227 */ /* 0x000fe200078e00ff */
[----:B------:R-:W-:-:S03]  /*1d50*/  ISETP.GT.U32.AND P0, PT, R6, R25, PT ;  /* 0x000000190600720c */ /* 0x000fc60003f04070 */
[----:B------:R-:W-:Y:S01]  /*1d60*/  @!P4 IMAD.IADD R13, R13, 0x1, -R6 ;  /* 0x000000010d0dc824 */ /* 0x000fe200078e0a06 */
[----:B------:R-:W-:Y:S01]  /*1d70*/  ISETP.GT.U32.AND P4, PT, R6, R81, PT ;  /* 0x000000510600720c */ /* 0x000fe20003f84070 */
[----:B------:R-:W-:Y:S02]  /*1d80*/  IMAD.MOV R14, RZ, RZ, -R14 ;  /* 0x000000ffff0e7224 */ /* 0x000fe400078e0a0e */
[----:B------:R-:W-:-:S04]  /*1d90*/  IMAD.HI.U32 R11, R2, R27, RZ ;  /* 0x0000001b020b7227 */ /* 0x000fc800078e00ff */
[--C-:B------:R-:W-:Y:S01]  /*1da0*/  @!P5 IMAD.IADD R7, R7, 0x1, -R6.reuse ;  /* 0x000000010707d824 */ /* 0x100fe200078e0a06 */
[C---:B------:R-:W-:Y:S01]  /*1db0*/  ISETP.GT.U32.AND P5, PT, R6.reuse, R13, PT ;  /* 0x0000000d0600720c */ /* 0x040fe20003fa4070 */
[----:B------:R-:W-:Y:S02]  /*1dc0*/  @!P0 IMAD.IADD R25, R25, 0x1, -R6 ;  /* 0x0000000119198824 */ /* 0x000fe400078e0a06 */
[C---:B------:R-:W-:Y:S01]  /*1dd0*/  IMAD R79, R6.reuse, R14, R79 ;  /* 0x0000000e064f7224 */ /* 0x040fe200078e024f */
[----:B------:R-:W-:Y:S01]  /*1de0*/  ISETP.GT.U32.AND P2, PT, R6, R7, PT ;  /* 0x000000070600720c */ /* 0x000fe20003f44070 */
[----:B------:R-:W-:Y:S01]  /*1df0*/  IMAD.HI.U32 R14, R2, R73, RZ ;  /* 0x00000049020e7227 */ /* 0x000fe200078e00ff */
[----:B------:R-:W-:-:S03]  /*1e00*/  ISETP.GT.U32.AND P0, PT, R6, R25, PT ;  /* 0x000000190600720c */ /* 0x000fc60003f04070 */
[----:B------:R-:W-:Y:S02]  /*1e10*/  IMAD.MOV R11, RZ, RZ, -R11 ;  /* 0x000000ffff0b7224 */ /* 0x000fe400078e0a0b */
[----:B------:R-:W-:Y:S02]  /*1e20*/  IMAD.MOV R14, RZ, RZ, -R14 ;  /* 0x000000ffff0e7224 */ /* 0x000fe400078e0a0e */
[C---:B------:R-:W-:Y:S02]  /*1e30*/  IMAD R27, R6.reuse, R11, R27 ;  /* 0x0000000b061b7224 */ /* 0x040fe400078e021b */
[----:B------:R-:W-:Y:S01]  /*1e40*/  @!P1 IMAD.IADD R5, R5, 0x1, -R6 ;  /* 0x0000000105059824 */ /* 0x000fe200078e0a06 */
[----:B------:R-:W-:Y:S01]  /*1e50*/  ISETP.GT.U32.AND P1, PT, R6, R15, PT ;  /* 0x0000000f0600720c */ /* 0x000fe20003f24070 */
[----:B------:R-:W-:-:S03]  /*1e60*/  IMAD.HI.U32 R12, R2, R17, RZ ;  /* 0x00000011020c7227 */ /* 0x000fc600078e00ff */
[C---:B------:R-:W-:Y:S01]  /*1e70*/  ISETP.GT.U32.AND P6, PT, R6.reuse, R5, PT ;  /* 0x000000050600720c */ /* 0x040fe20003fc4070 */
[C---:B------:R-:W-:Y:S02]  /*1e80*/  IMAD R73, R6.reuse, R14, R73 ;  /* 0x0000000e06497224 */ /* 0x040fe400078e0249 */
[--C-:B------:R-:W-:Y:S01]  /*1e90*/  @!P2 IMAD.IADD R7, R7, 0x1, -R6.reuse ;  /* 0x000000010707a824 */ /* 0x100fe200078e0a06 */
[C---:B------:R-:W-:Y:S01]  /*1ea0*/  ISETP.GT.U32.AND P2, PT, R6.reuse, R79, PT ;  /* 0x0000004f0600720c */ /* 0x040fe20003f44070 */
[----:B------:R-:W-:Y:S01]  /*1eb0*/  @!P4 IMAD.IADD R81, R81, 0x1, -R6 ;  /* 0x000000015151c824 */ /* 0x000fe200078e0a06 */
[C---:B------:R-:W-:Y:S01]  /*1ec0*/  ISETP.GT.U32.AND P4, PT, R6.reuse, R27, PT ;  /* 0x0000001b0600720c */ /* 0x040fe20003f84070 */
[----:B------:R-:W-:Y:S02]  /*1ed0*/  IMAD.MOV R12, RZ, RZ, -R12 ;  /* 0x000000ffff0c7224 */ /* 0x000fe400078e0a0c */
[----:B------:R-:W-:Y:S01]  /*1ee0*/  @!P0 IMAD.IADD R25, R25, 0x1, -R6 ;  /* 0x0000000119198824 */ /* 0x000fe200078e0a06 */
[C---:B------:R-:W-:Y:S01]  /*1ef0*/  ISETP.GT.U32.AND P0, PT, R6.reuse, R73, PT ;  /* 0x000000490600720c */ /* 0x040fe20003f04070 */
[----:B------:R-:W-:-:S02]  /*1f00*/  IMAD R17, R6, R12, R17 ;  /* 0x0000000c06117224 */ /* 0x000fc400078e0211 */
[--C-:B------:R-:W-:Y:S02]  /*1f10*/  @!P5 IMAD.IADD R13, R13, 0x1, -R6.reuse ;  /* 0x000000010d0dd824 */ /* 0x100fe400078e0a06 */
[--C-:B------:R-:W-:Y:S01]  /*1f20*/  @!P1 IMAD.IADD R15, R15, 0x1, -R6.reuse ;  /* 0x000000010f0f9824 */ /* 0x100fe200078e0a06 */
[C---:B------:R-:W-:Y:S01]  /*1f30*/  ISETP.GT.U32.AND P5, PT, R6.reuse, R17, PT ;  /* 0x000000110600720c */ /* 0x040fe20003fa4070 */
[--C-:B------:R-:W-:Y:S01]  /*1f40*/  @!P2 IMAD.IADD R79, R79, 0x1, -R6.reuse ;  /* 0x000000014f4fa824 */ /* 0x100fe200078e0a06 */
[C---:B------:R-:W-:Y:S01]  /*1f50*/  ISETP.GT.U32.AND P1, PT, R6.reuse, R75, PT ;  /* 0x0000004b0600720c */ /* 0x040fe20003f24070 */
[--C-:B------:R-:W-:Y:S01]  /*1f60*/  @!P4 IMAD.IADD R27, R27, 0x1, -R6.reuse ;  /* 0x000000011b1bc824 */ /* 0x100fe200078e0a06 */
[C---:B------:R-:W-:Y:S01]  /*1f70*/  ISETP.GT.U32.AND P2, PT, R6.reuse, R57, PT ;  /* 0x000000390600720c */ /* 0x040fe20003f44070 */
[--C-:B------:R-:W-:Y:S01]  /*1f80*/  @!P6 IMAD.IADD R5, R5, 0x1, -R6.reuse ;  /* 0x000000010505e824 */ /* 0x100fe200078e0a06 */
[C---:B------:R-:W-:Y:S01]  /*1f90*/  ISETP.GT.U32.AND P6, PT, R6.reuse, R77, PT ;  /* 0x0000004d0600720c */ /* 0x040fe20003fc4070 */
[----:B------:R-:W-:Y:S01]  /*1fa0*/  @!P0 IMAD.IADD R73, R73, 0x1, -R6 ;  /* 0x0000000149498824 */ /* 0x000fe200078e0a06 */
[----:B------:R-:W-:Y:S01]  /*1fb0*/  ISETP.GT.U32.AND P0, PT, R6, R27, PT ;  /* 0x0000001b0600720c */ /* 0x000fe20003f04070 */
[----:B------:R-:W-:Y:S01]  /*1fc0*/  IMAD.HI.U32 R12, R2, R243, RZ ;  /* 0x000000f3020c7227 */ /* 0x000fe200078e00ff */
[----:B------:R-:W-:-:S03]  /*1fd0*/  ISETP.GT.U32.AND P4, PT, R6, R79, PT ;  /* 0x0000004f0600720c */ /* 0x000fc60003f84070 */
[----:B------:R-:W-:Y:S02]  /*1fe0*/  IMAD.MOV R12, RZ, RZ, -R12 ;  /* 0x000000ffff0c7224 */ /* 0x000fe400078e0a0c */
[--C-:B------:R-:W-:Y:S02]  /*1ff0*/  @!P5 IMAD.IADD R17, R17, 0x1, -R6.reuse ;  /* 0x000000011111d824 */ /* 0x100fe400078e0a06 */
[C---:B------:R-:W-:Y:S02]  /*2000*/  IMAD R243, R6.reuse, R12, R243 ;  /* 0x0000000c06f37224 */ /* 0x040fe400078e02f3 */
[--C-:B------:R-:W-:Y:S01]  /*2010*/  @!P1 IMAD.IADD R75, R75, 0x1, -R6.reuse ;  /* 0x000000014b4b9824 */ /* 0x100fe200078e0a06 */
[C---:B------:R-:W-:Y:S01]  /*2020*/  ISETP.GT.U32.AND P1, PT, R6.reuse, R17, PT ;  /* 0x000000110600720c */ /* 0x040fe20003f24070 */
[--C-:B------:R-:W-:Y:S01]  /*2030*/  @!P2 IMAD.IADD R57, R57, 0x1, -R6.reuse ;  /* 0x000000013939a824 */ /* 0x100fe200078e0a06 */
[C---:B------:R-:W-:Y:S01]  /*2040*/  ISETP.GT.U32.AND P2, PT, R6.reuse, R73, PT ;  /* 0x000000490600720c */ /* 0x040fe20003f44070 */
[----:B------:R-:W-:Y:S01]  /*2050*/  @!P6 IMAD.IADD R77, R77, 0x1, -R6 ;  /* 0x000000014d4de824 */ /* 0x000fe200078e0a06 */
[----:B------:R-:W-:Y:S01]  /*2060*/  ISETP.GT.U32.AND P6, PT, R6, R15, PT ;  /* 0x0000000f0600720c */ /* 0x000fe20003fc4070 */
[----:B------:R-:W-:-:S03]  /*2070*/  IMAD.HI.U32 R14, R2, R149, RZ ;  /* 0x00000095020e7227 */ /* 0x000fc600078e00ff */
[----:B------:R-:W-:Y:S01]  /*2080*/  ISETP.GT.U32.AND P5, PT, R6, R77, PT ;  /* 0x0000004d0600720c */ /* 0x000fe20003fa4070 */
[----:B------:R-:W-:-:S04]  /*2090*/  IMAD.HI.U32 R11, R2, R31, RZ ;  /* 0x0000001f020b7227 */ /* 0x000fc800078e00ff */
[--C-:B------:R-:W-:Y:S01]  /*20a0*/  @!P0 IMAD.IADD R27, R27, 0x1, -R6.reuse ;  /* 0x000000011b1b8824 */ /* 0x100fe200078e0a06 */
[C---:B------:R-:W-:Y:S01]  /*20b0*/  ISETP.GT.U32.AND P0, PT, R6.reuse, R243, PT ;  /* 0x000000f30600720c */ /* 0x040fe20003f04070 */
[----:B------:R-:W-:Y:S01]  /*20c0*/  @!P4 IMAD.IADD R79, R79, 0x1, -R6 ;  /* 0x000000014f4fc824 */ /* 0x000fe200078e0a06 */
[----:B------:R-:W-:Y:S01]  /*20d0*/  ISETP.GT.U32.AND P4, PT, R6, R75, PT ;  /* 0x0000004b0600720c */ /* 0x000fe20003f84070 */
[----:B------:R-:W-:Y:S02]  /*20e0*/  IMAD.MOV R14, RZ, RZ, -R14 ;  /* 0x000000ffff0e7224 */ /* 0x000fe400078e0a0e */
[----:B------:R-:W-:-:S04]  /*20f0*/  IMAD.HI.U32 R12, R2, R69, RZ ;  /* 0x00000045020c7227 */ /* 0x000fc800078e00ff */
[----:B------:R-:W-:Y:S02]  /*2100*/  IMAD.MOV R11, RZ, RZ, -R11 ;  /* 0x000000ffff0b7224 */ /* 0x000fe400078e0a0b */
[C---:B------:R-:W-:Y:S02]  /*2110*/  IMAD R149, R6.reuse, R14, R149 ;  /* 0x0000000e06957224 */ /* 0x040fe400078e0295 */
[----:B------:R-:W-:Y:S02]  /*2120*/  IMAD.MOV R12, RZ, RZ, -R12 ;  /* 0x000000ffff0c7224 */ /* 0x000fe400078e0a0c */
[C---:B------:R-:W-:Y:S02]  /*2130*/  IMAD R31, R6.reuse, R11, R31 ;  /* 0x0000000b061f7224 */ /* 0x040fe400078e021f */
[C---:B------:R-:W-:Y:S02]  /*2140*/  IMAD R69, R6.reuse, R12, R69 ;  /* 0x0000000c06457224 */ /* 0x040fe400078e0245 */
[--C-:B------:R-:W-:Y:S01]  /*2150*/  @!P1 IMAD.IADD R17, R17, 0x1, -R6.reuse ;  /* 0x0000000111119824 */ /* 0x100fe200078e0a06 */
[C---:B------:R-:W-:Y:S01]  /*2160*/  ISETP.GT.U32.AND P1, PT, R6.reuse, R149, PT ;  /* 0x000000950600720c */ /* 0x040fe20003f24070 */
[--C-:B------:R-:W-:Y:S01]  /*2170*/  @!P2 IMAD.IADD R73, R73, 0x1, -R6.reuse ;  /* 0x000000014949a824 */ /* 0x100fe200078e0a06 */
[C---:B------:R-:W-:Y:S01]  /*2180*/  ISETP.GT.U32.AND P2, PT, R6.reuse, R151, PT ;  /* 0x000000970600720c */ /* 0x040fe20003f44070 */
[----:B------:R-:W-:Y:S01]  /*2190*/  @!P6 IMAD.IADD R15, R15, 0x1, -R6 ;  /* 0x000000010f0fe824 */ /* 0x000fe200078e0a06 */
[----:B------:R-:W-:Y:S01]  /*21a0*/  ISETP.GT.U32.AND P6, PT, R6, R31, PT ;  /* 0x0000001f0600720c */ /* 0x000fe20003fc4070 */
[----:B------:R-:W-:-:S04]  /*21b0*/  IMAD.HI.U32 R14, R2, R71, RZ ;  /* 0x00000047020e7227 */ /* 0x000fc800078e00ff */
[----:B------:R-:W-:-:S04]  /*21c0*/  IMAD.HI.U32 R11, R2, R67, RZ ;  /* 0x00000043020b7227 */ /* 0x000fc800078e00ff */
[--C-:B------:R-:W-:Y:S01]  /*21d0*/  @!P0 IMAD.IADD R243, R243, 0x1, -R6.reuse ;  /* 0x00000001f3f38824 */ /* 0x100fe200078e0a06 */
[C---:B------:R-:W-:Y:S01]  /*21e0*/  ISETP.GT.U32.AND P0, PT, R6.reuse, R69, PT ;  /* 0x000000450600720c */ /* 0x040fe20003f04070 */
[----:B------:R-:W-:Y:S01]  /*21f0*/  @!P4 IMAD.IADD R75, R75, 0x1, -R6 ;  /* 0x000000014b4bc824 */ /* 0x000fe200078e0a06 */
[C---:B------:R-:W-:Y:S01]  /*2200*/  ISETP.GT.U32.AND P4, PT, R6.reuse, R153, PT ;  /* 0x000000990600720c */ /* 0x040fe20003f84070 */
[----:B------:R-:W-:Y:S02]  /*2210*/  IMAD.MOV R14, RZ, RZ, -R14 ;  /* 0x000000ffff0e7224 */ /* 0x000fe400078e0a0e */
[----:B------:R-:W-:Y:S02]  /*2220*/  IMAD.MOV R11, RZ, RZ, -R11 ;  /* 0x000000ffff0b7224 */ /* 0x000fe400078e0a0b */
[C---:B------:R-:W-:Y:S02]  /*2230*/  IMAD R71, R6.reuse, R14, R71 ;  /* 0x0000000e06477224 */ /* 0x040fe400078e0247 */
[----:B------:R-:W-:-:S02]  /*2240*/  IMAD R67, R6, R11, R67 ;  /* 0x0000000b06437224 */ /* 0x000fc400078e0243 */
        /* <DEDUP_REMOVED lines=12> */
[----:B------:R-:W-:-:S04]  /*2310*/  IMAD.HI.U32 R11, R2, R247, RZ ;  /* 0x000000f7020b7227 */ /* 0x000fc800078e00ff */
[--C-:B------:R-:W-:Y:S01]  /*2320*/  @!P5 IMAD.IADD R57, R57, 0x1, -R6.reuse ;  /* 0x000000013939d824 */ /* 0x100fe200078e0a06 */
[C---:B------:R-:W-:Y:S01]  /*2330*/  ISETP.GT.U32.AND P5, PT, R6.reuse, R31, PT ;  /* 0x0000001f0600720c */ /* 0x040fe20003fa4070 */
[--C-:B------:R-:W-:Y:S01]  /*2340*/  @!P1 IMAD.IADD R243, R243, 0x1, -R6.reuse ;  /* 0x00000001f3f39824 */ /* 0x100fe200078e0a06 */
[C---:B------:R-:W-:Y:S01]  /*2350*/  ISETP.GT.U32.AND P1, PT, R6.reuse, R153, PT ;  /* 0x000000990600720c */ /* 0x040fe20003f24070 */
[--C-:B------:R-:W-:Y:S01]  /*2360*/  @!P2 IMAD.IADD R71, R71, 0x1, -R6.reuse ;  /* 0x000000014747a824 */ /* 0x100fe200078e0a06 */
[C---:B------:R-:W-:Y:S01]  /*2370*/  ISETP.GT.U32.AND P2, PT, R6.reuse, R69, PT ;  /* 0x000000450600720c */ /* 0x040fe20003f44070 */
[----:B------:R-:W-:Y:S02]  /*2380*/  IMAD.MOV R11, RZ, RZ, -R11 ;  /* 0x000000ffff0b7224 */ /* 0x000fe400078e0a0b */
[----:B------:R-:W-:Y:S01]  /*2390*/  @!P6 IMAD.IADD R67, R67, 0x1, -R6 ;  /* 0x000000014343e824 */ /* 0x000fe200078e0a06 */
[----:B------:R-:W-:Y:S01]  /*23a0*/  ISETP.GT.U32.AND P6, PT, R6, R149, PT ;  /* 0x000000950600720c */ /* 0x000fe20003fc4070 */
[----:B------:R-:W-:-:S04]  /*23b0*/  IMAD.HI.U32 R14, R2, R163, RZ ;  /* 0x000000a3020e7227 */ /* 0x000fc800078e00ff */
[--C-:B------:R-:W-:Y:S01]  /*23c0*/  @!P0 IMAD.IADD R151, R151, 0x1, -R6.reuse ;  /* 0x0000000197978824 */ /* 0x100fe200078e0a06 */
[C---:B------:R-:W-:Y:S01]  /*23d0*/  ISETP.GT.U32.AND P0, PT, R6.reuse, R159, PT ;  /* 0x0000009f0600720c */ /* 0x040fe20003f04070 */
[C---:B------:R-:W-:Y:S02]  /*23e0*/  IMAD R247, R6.reuse, R11, R247 ;  /* 0x0000000b06f77224 */ /* 0x040fe400078e02f7 */
[----:B------:R-:W-:Y:S01]  /*23f0*/  @!P4 IMAD.IADD R157, R157, 0x1, -R6 ;  /* 0x000000019d9dc824 */ /* 0x000fe200078e0a06 */
[----:B------:R-:W-:Y:S01]  /*2400*/  ISETP.GT.U32.AND P4, PT, R6, R71, PT ;  /* 0x000000470600720c */ /* 0x000fe20003f84070 */
[----:B------:R-:W-:Y:S02]  /*2410*/  IMAD.MOV R14, RZ, RZ, -R14 ;  /* 0x000000ffff0e7224 */ /* 0x000fe400078e0a0e */
[----:B------:R-:W-:-:S04]  /*2420*/  IMAD.HI.U32 R11, R2, R63, RZ ;  /* 0x0000003f020b7227 */ /* 0x000fc800078e00ff */
[----:B------:R-:W-:-:S04]  /*2430*/  IMAD.HI.U32 R12, R2, R161, RZ ;  /* 0x000000a1020c7227 */ /* 0x000fc800078e00ff */
[C---:B------:R-:W-:Y:S02]  /*2440*/  IMAD R163, R6.reuse, R14, R163 ;  /* 0x0000000e06a37224 */ /* 0x040fe400078e02a3 */
[----:B------:R-:W-:Y:S02]  /*2450*/  IMAD.MOV R11, RZ, RZ, -R11 ;  /* 0x000000ffff0b7224 */ /* 0x000fe400078e0a0b */
[----:B------:R-:W-:Y:S01]  /*2460*/  @!P5 IMAD.IADD R31, R31, 0x1, -R6 ;  /* 0x000000011f1fd824 */ /* 0x000fe200078e0a06 */
[C---:B------:R-:W-:Y:S01]  /*2470*/  ISETP.GT.U32.AND P5, PT, R6.reuse, R67, PT ;  /* 0x000000430600720c */ /* 0x040fe20003fa4070 */
[----:B------:R-:W-:Y:S02]  /*2480*/  IMAD.MOV R12, RZ, RZ, -R12 ;  /* 0x000000ffff0c7224 */ /* 0x000fe400078e0a0c */
[C---:B------:R-:W-:Y:S02]  /*2490*/  IMAD R63, R6.reuse, R11, R63 ;  /* 0x0000000b063f7224 */ /* 0x040fe400078e023f */
[--C-:B------:R-:W-:Y:S01]  /*24a0*/  @!P1 IMAD.IADD R153, R153, 0x1, -R6.reuse ;  /* 0x0000000199999824 */ /* 0x100fe200078e0a06 */
[C---:B------:R-:W-:Y:S01]  /*24b0*/  ISETP.GT.U32.AND P1, PT, R6.reuse, R247, PT ;  /* 0x000000f70600720c */ /* 0x040fe20003f24070 */
[--C-:B------:R-:W-:Y:S01]  /*24c0*/  @!P2 IMAD.IADD R69, R69, 0x1, -R6.reuse ;  /* 0x000000014545a824 */ /* 0x100fe200078e0a06 */
[C---:B------:R-:W-:Y:S01]  /*24d0*/  ISETP.GT.U32.AND P2, PT, R6.reuse, R163, PT ;  /* 0x000000a30600720c */ /* 0x040fe20003f44070 */
[----:B------:R-:W-:Y:S01]  /*24e0*/  @!P6 IMAD.IADD R149, R149, 0x1, -R6 ;  /* 0x000000019595e824 */ /* 0x000fe200078e0a06 */
[C---:B------:R-:W-:Y:S01]  /*24f0*/  ISETP.GT.U32.AND P6, PT, R6.reuse, R157, PT ;  /* 0x0000009d0600720c */ /* 0x040fe20003fc4070 */
[----:B------:R-:W-:-:S02]  /*2500*/  IMAD R161, R6, R12, R161 ;  /* 0x0000000c06a17224 */ /* 0x000fc400078e02a1 */
[----:B------:R-:W-:-:S04]  /*2510*/  IMAD.HI.U32 R12, R2, R167, RZ ;  /* 0x000000a7020c7227 */ /* 0x000fc800078e00ff */
[--C-:B------:R-:W-:Y:S01]  /*2520*/  @!P0 IMAD.IADD R159, R159, 0x1, -R6.reuse ;  /* 0x000000019f9f8824 */ /* 0x100fe200078e0a06 */
[C---:B------:R-:W-:Y:S01]  /*2530*/  ISETP.GT.U32.AND P0, PT, R6.reuse, R63, PT ;  /* 0x0000003f0600720c */ /* 0x040fe20003f04070 */
[----:B------:R-:W-:Y:S01]  /*2540*/  @!P4 IMAD.IADD R71, R71, 0x1, -R6 ;  /* 0x000000014747c824 */ /* 0x000fe200078e0a06 */
[C---:B------:R-:W-:Y:S01]  /*2550*/  ISETP.GT.U32.AND P4, PT, R6.reuse, R249, PT ;  /* 0x000000f90600720c */ /* 0x040fe20003f84070 */
[----:B------:R-:W-:Y:S02]  /*2560*/  IMAD.MOV R12, RZ, RZ, -R12 ;  /* 0x000000ffff0c7224 */ /* 0x000fe400078e0a0c */
[----:B------:R-:W-:Y:S01]  /*2570*/  @!P5 IMAD.IADD R67, R67, 0x1, -R6 ;  /* 0x000000014343d824 */ /* 0x000fe200078e0a06 */
[C---:B------:R-:W-:Y:S01]  /*2580*/  ISETP.GT.U32.AND P5, PT, R6.reuse, R161, PT ;  /* 0x000000a10600720c */ /* 0x040fe20003fa4070 */
[----:B------:R-:W-:Y:S02]  /*2590*/  IMAD R167, R6, R12, R167 ;  /* 0x0000000c06a77224 */ /* 0x000fe400078e02a7 */
[----:B------:R-:W-:-:S04]  /*25a0*/  IMAD.HI.U32 R14, R2, R61, RZ ;  /* 0x0000003d020e7227 */ /* 0x000fc800078e00ff */
[--C-:B------:R-:W-:Y:S01]  /*25b0*/  @!P1 IMAD.IADD R247, R247, 0x1, -R6.reuse ;  /* 0x00000001f7f79824 */ /* 0x100fe200078e0a06 */
[C---:B------:R-:W-:Y:S01]  /*25c0*/  ISETP.GT.U32.AND P1, PT, R6.reuse, R167, PT ;  /* 0x000000a70600720c */ /* 0x040fe20003f24070 */
[--C-:B------:R-:W-:Y:S01]  /*25d0*/  @!P2 IMAD.IADD R163, R163, 0x1, -R6.reuse ;  /* 0x00000001a3a3a824 */ /* 0x100fe200078e0a06 */
[C---:B------:R-:W-:Y:S01]  /*25e0*/  ISETP.GT.U32.AND P2, PT, R6.reuse, R59, PT ;  /* 0x0000003b0600720c */ /* 0x040fe20003f44070 */
[----:B------:R-:W-:Y:S01]  /*25f0*/  @!P6 IMAD.IADD R157, R157, 0x1, -R6 ;  /* 0x000000019d9de824 */ /* 0x000fe200078e0a06 */
[C---:B------:R-:W-:Y:S01]  /*2600*/  ISETP.GT.U32.AND P6, PT, R6.reuse, R65, PT ;  /* 0x000000410600720c */ /* 0x040fe20003fc4070 */
[----:B------:R-:W-:Y:S02]  /*2610*/  IMAD.MOV R14, RZ, RZ, -R14 ;  /* 0x000000ffff0e7224 */ /* 0x000fe400078e0a0e */
[--C-:B------:R-:W-:Y:S01]  /*2620*/  @!P0 IMAD.IADD R63, R63, 0x1, -R6.reuse ;  /* 0x000000013f3f8824 */ /* 0x100fe200078e0a06 */
[C---:B------:R-:W-:Y:S01]  /*2630*/  ISETP.GT.U32.AND P0, PT, R6.reuse, R247, PT ;  /* 0x000000f70600720c */ /* 0x040fe20003f04070 */
        /* <DEDUP_REMOVED lines=16> */
[----:B------:R-:W-:-:S04]  /*2740*/  IMAD.HI.U32 R11, R2, R55, RZ ;  /* 0x00000037020b7227 */ /* 0x000fc800078e00ff */
[----:B------:R-:W-:Y:S02]  /*2750*/  IMAD.MOV R12, RZ, RZ, -R12 ;  /* 0x000000ffff0c7224 */ /* 0x000fe400078e0a0c */
[----:B------:R-:W-:-:S04]  /*2760*/  IMAD.HI.U32 R14, R2, R51, RZ ;  /* 0x00000033020e7227 */ /* 0x000fc800078e00ff */
[----:B------:R-:W-:Y:S02]  /*2770*/  IMAD.MOV R11, RZ, RZ, -R11 ;  /* 0x000000ffff0b7224 */ /* 0x000fe400078e0a0b */
[--C-:B------:R-:W-:Y:S01]  /*2780*/  @!P5 IMAD.IADD R61, R61, 0x1, -R6.reuse ;  /* 0x000000013d3dd824 */ /* 0x100fe200078e0a06 */
[C---:B------:R-:W-:Y:S01]  /*2790*/  ISETP.GT.U32.AND P5, PT, R6.reuse, R163, PT ;  /* 0x000000a30600720c */ /* 0x040fe20003fa4070 */
[C---:B------:R-:W-:Y:S02]  /*27a0*/  IMAD R53, R6.reuse, R12, R53 ;  /* 0x0000000c06357224 */ /* 0x040fe400078e0235 */
[----:B------:R-:W-:Y:S01]  /*27b0*/  @!P2 IMAD.IADD R249, R249, 0x1, -R6 ;  /* 0x00000001f9f9a824 */ /* 0x000fe200078e0a06 */
[C---:B------:R-:W-:Y:S01]  /*27c0*/  ISETP.GT.U32.AND P2, PT, R6.reuse, R59, PT ;  /* 0x0000003b0600720c */ /* 0x040fe20003f44070 */
[----:B------:R-:W-:Y:S02]  /*27d0*/  IMAD.MOV R14, RZ, RZ, -R14 ;  /* 0x000000ffff0e7224 */ /* 0x000fe400078e0a0e */
[----:B------:R-:W-:-:S02]  /*27e0*/  IMAD R55, R6, R11, R55 ;  /* 0x0000000b06377224 */ /* 0x000fc400078e0237 */
[--C-:B------:R-:W-:Y:S01]  /*27f0*/  @!P6 IMAD.IADD R159, R159, 0x1, -R6.reuse ;  /* 0x000000019f9fe824 */ /* 0x100fe200078e0a06 */
[C---:B------:R-:W-:Y:S01]  /*2800*/  ISETP.GT.U32.AND P6, PT, R6.reuse, R61, PT ;  /* 0x0000003d0600720c */ /* 0x040fe20003fc4070 */
[--C-:B------:R-:W-:Y:S01]  /*2810*/  @!P1 IMAD.IADD R161, R161, 0x1, -R6.reuse ;  /* 0x00000001a1a19824 */ /* 0x100fe200078e0a06 */
[C---:B------:R-:W-:Y:S01]  /*2820*/  ISETP.GT.U32.AND P1, PT, R6.reuse, R167, PT ;  /* 0x000000a70600720c */ /* 0x040fe20003f24070 */
[--C-:B------:R-:W-:Y:S01]  /*2830*/  @!P0 IMAD.IADD R63, R63, 0x1, -R6.reuse ;  /* 0x000000013f3f8824 */ /* 0x100fe200078e0a06 */
[C---:B------:R-:W-:Y:S01]  /*2840*/  ISETP.GT.U32.AND P0, PT, R6.reuse, R53, PT ;  /* 0x000000350600720c */ /* 0x040fe20003f04070 */
[C---:B------:R-:W-:Y:S02]  /*2850*/  IMAD R51, R6.reuse, R14, R51 ;  /* 0x0000000e06337224 */ /* 0x040fe400078e0233 */
[----:B------:R-:W-:Y:S01]  /*2860*/  @!P4 IMAD.IADD R65, R65, 0x1, -R6 ;  /* 0x000000014141c824 */ /* 0x000fe200078e0a06 */
[----:B------:R-:W-:Y:S01]  /*2870*/  ISETP.GT.U32.AND P4, PT, R6, R55, PT ;  /* 0x000000370600720c */ /* 0x000fe20003f84070 */
[----:B------:R-:W-:-:S04]  /*2880*/  IMAD.HI.U32 R14, R2, R47, RZ ;  /* 0x0000002f020e7227 */ /* 0x000fc800078e00ff */
[----:B------:R-:W-:-:S04]  /*2890*/  IMAD.HI.U32 R12, R2, R49, RZ ;  /* 0x00000031020c7227 */ /* 0x000fc800078e00ff */
[----:B------:R-:W-:Y:S02]  /*28a0*/  IMAD.MOV R14, RZ, RZ, -R14 ;  /* 0x000000ffff0e7224 */ /* 0x000fe400078e0a0e */
[----:B------:R-:W-:Y:S02]  /*28b0*/  IMAD.MOV R12, RZ, RZ, -R12 ;  /* 0x000000ffff0c7224 */ /* 0x000fe400078e0a0c */
[----:B------:R-:W-:Y:S01]  /*28c0*/  @!P5 IMAD.IADD R163, R163, 0x1, -R6 ;  /* 0x00000001a3a3d824 */ /* 0x000fe200078e0a06 */
[----:B------:R-:W-:Y:S01]  /*28d0*/  ISETP.GT.U32.AND P5, PT, R6, R83, PT ;  /* 0x000000530600720c */ /* 0x000fe20003fa4070 */
[----:B------:R-:W-:-:S04]  /*28e0*/  IMAD.HI.U32 R11, R2, R203, RZ ;  /* 0x000000cb020b7227 */ /* 0x000fc800078e00ff */
[C---:B------:R-:W-:Y:S02]  /*28f0*/  IMAD R47, R6.reuse, R14, R47 ;  /* 0x0000000e062f7224 */ /* 0x040fe400078e022f */
[--C-:B------:R-:W-:Y:S01]  /*2900*/  @!P2 IMAD.IADD R59, R59, 0x1, -R6.reuse ;  /* 0x000000013b3ba824 */ /* 0x100fe200078e0a06 */
[C---:B------:R-:W-:Y:S01]  /*2910*/  ISETP.GT.U32.AND P2, PT, R6.reuse, R201, PT ;  /* 0x000000c90600720c */ /* 0x040fe20003f44070 */
[C---:B------:R-:W-:Y:S02]  /*2920*/  IMAD R49, R6.reuse, R12, R49 ;  /* 0x0000000c06317224 */ /* 0x040fe400078e0231 */
[--C-:B------:R-:W-:Y:S01]  /*2930*/  @!P1 IMAD.IADD R167, R167, 0x1, -R6.reuse ;  /* 0x00000001a7a79824 */ /* 0x100fe200078e0a06 */
[C---:B------:R-:W-:Y:S01]  /*2940*/  ISETP.GT.U32.AND P1, PT, R6.reuse, R51, PT ;  /* 0x000000330600720c */ /* 0x040fe20003f24070 */
[----:B------:R-:W-:Y:S01]  /*2950*/  @!P6 IMAD.IADD R61, R61, 0x1, -R6 ;  /* 0x000000013d3de824 */ /* 0x000fe200078e0a06 */
[----:B------:R-:W-:Y:S01]  /*2960*/  ISETP.GT.U32.AND P6, PT, R6, R199, PT ;  /* 0x000000c70600720c */ /* 0x000fe20003fc4070 */
[----:B------:R-:W-:-:S02]  /*2970*/  IMAD.MOV R11, RZ, RZ, -R11 ;  /* 0x000000ffff0b7224 */ /* 0x000fc400078e0a0b */
[--C-:B------:R-:W-:Y:S01]  /*2980*/  @!P0 IMAD.IADD R53, R53, 0x1, -R6.reuse ;  /* 0x0000000135358824 */ /* 0x100fe200078e0a06 */
[C---:B------:R-:W-:Y:S01]  /*2990*/  ISETP.GT.U32.AND P0, PT, R6.reuse, R47, PT ;  /* 0x0000002f0600720c */ /* 0x040fe20003f04070 */
[--C-:B------:R-:W-:Y:S01]  /*29a0*/  @!P4 IMAD.IADD R55, R55, 0x1, -R6.reuse ;  /* 0x000000013737c824 */ /* 0x100fe200078e0a06 */
[C---:B------:R-:W-:Y:S01]  /*29b0*/  ISETP.GT.U32.AND P4, PT, R6.reuse, R49, PT ;  /* 0x000000310600720c */ /* 0x040fe20003f84070 */
[C---:B------:R-:W-:Y:S02]  /*29c0*/  IMAD R203, R6.reuse, R11, R203 ;  /* 0x0000000b06cb7224 */ /* 0x040fe400078e02cb */
        /* <DEDUP_REMOVED lines=14> */
[----:B------:R-:W-:-:S04]  /*2ab0*/  IMAD.HI.U32 R12, R2, R43, RZ ;  /* 0x0000002b020c7227 */ /* 0x000fc800078e00ff */
[--C-:B------:R-:W-:Y:S01]  /*2ac0*/  @!P5 IMAD.IADD R203, R203, 0x1, -R6.reuse ;  /* 0x00000001cbcbd824 */ /* 0x100fe200078e0a06 */
[C---:B------:R-:W-:Y:S01]  /*2ad0*/  ISETP.GT.U32.AND P5, PT, R6.reuse, R51, PT ;  /* 0x000000330600720c */ /* 0x040fe20003fa4070 */
[C---:B------:R-:W-:Y:S02]  /*2ae0*/  IMAD R211, R6.reuse, R11, R211 ;  /* 0x0000000b06d37224 */ /* 0x040fe400078e02d3 */
[----:B------:R-:W-:Y:S01]  /*2af0*/  @!P2 IMAD.IADD R53, R53, 0x1, -R6 ;  /* 0x000000013535a824 */ /* 0x000fe200078e0a06 */
[C---:B------:R-:W-:Y:S01]  /*2b00*/  ISETP.GT.U32.AND P2, PT, R6.reuse, R49, PT ;  /* 0x000000310600720c */ /* 0x040fe20003f44070 */
[----:B------:R-:W-:Y:S02]  /*2b10*/  IMAD.MOV R12, RZ, RZ, -R12 ;  /* 0x000000ffff0c7224 */ /* 0x000fe400078e0a0c */
[----:B------:R-:W-:Y:S01]  /*2b20*/  @!P1 IMAD.IADD R45, R45, 0x1, -R6 ;  /* 0x000000012d2d9824 */ /* 0x000fe200078e0a06 */
[----:B------:R-:W-:Y:S01]  /*2b30*/  ISETP.GT.U32.AND P1, PT, R6, R203, PT ;  /* 0x000000cb0600720c */ /* 0x000fe20003f24070 */
[----:B------:R-:W-:-:S04]  /*2b40*/  IMAD.HI.U32 R14, R2, R213, RZ ;  /* 0x000000d5020e7227 */ /* 0x000fc800078e00ff */
        /* <DEDUP_REMOVED lines=8> */
[----:B------:R-:W-:Y:S02]  /*2bd0*/  IMAD.MOV R11, RZ, RZ, -R11 ;  /* 0x000000ffff0b7224 */ /* 0x000fe400078e0a0b */
[C---:B------:R-:W-:Y:S02]  /*2be0*/  IMAD R213, R6.reuse, R14, R213 ;  /* 0x0000000e06d57224 */ /* 0x040fe400078e02d5 */
[----:B------:R-:W-:Y:S02]  /*2bf0*/  IMAD.MOV R12, RZ, RZ, -R12 ;  /* 0x000000ffff0c7224 */ /* 0x000fe400078e0a0c */
[----:B------:R-:W-:Y:S02]  /*2c00*/  IMAD R217, R6, R11, R217 ;  /* 0x0000000b06d97224 */ /* 0x000fe400078e02d9 */
[----:B------:R-:W-:-:S04]  /*2c10*/  IMAD.HI.U32 R11, R2, R41, RZ ;  /* 0x00000029020b7227 */ /* 0x000fc800078e00ff */
[--C-:B------:R-:W-:Y:S01]  /*2c20*/  @!P6 IMAD.IADD R55, R55, 0x1, -R6.reuse ;  /* 0x000000013737e824 */ /* 0x100fe200078e0a06 */
[C---:B------:R-:W-:Y:S01]  /*2c30*/  ISETP.GT.U32.AND P6, PT, R6.reuse, R47, PT ;  /* 0x0000002f0600720c */ /* 0x040fe20003fc4070 */
[C---:B------:R-:W-:Y:S02]  /*2c40*/  IMAD R219, R6.reuse, R12, R219 ;  /* 0x0000000c06db7224 */ /* 0x040fe400078e02db */
        /* <DEDUP_REMOVED lines=13> */
[----:B------:R-:W-:-:S04]  /*2d20*/  IMAD.HI.U32 R11, R2, R225, RZ ;  /* 0x000000e1020b7227 */ /* 0x000fc800078e00ff */
[----:B------:R-:W-:Y:S02]  /*2d30*/  IMAD.MOV R14, RZ, RZ, -R14 ;  /* 0x000000ffff0e7224 */ /* 0x000fe400078e0a0e */
[----:B------:R-:W-:Y:S02]  /*2d40*/  IMAD.MOV R11, RZ, RZ, -R11 ;  /* 0x000000ffff0b7224 */ /* 0x000fe400078e0a0b */
        /* <DEDUP_REMOVED lines=17> */
[----:B------:R-:W-:Y:S02]  /*2e60*/  IMAD R33, R6, R11, R33 ;  /* 0x0000000b06217224 */ /* 0x000fe400078e0221 */
[----:B------:R-:W-:Y:S02]  /*2e70*/  IMAD.MOV R12, RZ, RZ, -R12 ;  /* 0x000000ffff0c7224 */ /* 0x000fe400078e0a0c */
[----:B------:R-:W-:-:S04]  /*2e80*/  IMAD.HI.U32 R11, R2, R231, RZ ;  /* 0x000000e7020b7227 */ /* 0x000fc800078e00ff */
[--C-:B------:R-:W-:Y:S01]  /*2e90*/  @!P6 IMAD.IADD R215, R215, 0x1, -R6.reuse ;  /* 0x00000001d7d7e824 */ /* 0x100fe200078e0a06 */
[C---:B------:R-:W-:Y:S01]  /*2ea0*/  ISETP.GT.U32.AND P6, PT, R6.reuse, R209, PT ;  /* 0x000000d10600720c */ /* 0x040fe20003fc4070 */
[C---:B------:R-:W-:Y:S02]  /*2eb0*/  IMAD R223, R6.reuse, R12, R223 ;  /* 0x0000000c06df7224 */ /* 0x040fe400078e02df */
[----:B------:R-:W-:Y:S02]  /*2ec0*/  IMAD.MOV R11, RZ, RZ, -R11 ;  /* 0x000000ffff0b7224 */ /* 0x000fe400078e0a0b */
[--C-:B------:R-:W-:Y:S01]  /*2ed0*/  @!P5 IMAD.IADD R37, R37, 0x1, -R6.reuse ;  /* 0x000000012525d824 */ /* 0x100fe200078e0a06 */
[----:B------:R-:W-:Y:S01]  /*2ee0*/  ISETP.GT.U32.AND P5, PT, R6, R211, PT ;  /* 0x000000d30600720c */ /* 0x000fe20003fa4070 */
[----:B------:R-:W-:Y:S02]  /*2ef0*/  @!P2 IMAD.IADD R41, R41, 0x1, -R6 ;  /* 0x000000012929a824 */ /* 0x000fe400078e0a06 */
[----:B------:R-:W-:Y:S01]  /*2f00*/  IMAD.HI.U32 R12, R2, R21, RZ ;  /* 0x00000015020c7227 */ /* 0x000fe200078e00ff */
[----:B------:R-:W-:-:S03]  /*2f10*/  ISETP.GT.U32.AND P2, PT, R6, R37, PT ;  /* 0x000000250600720c */ /* 0x000fc60003f44070 */
[--C-:B------:R-:W-:Y:S01]  /*2f20*/  @!P1 IMAD.IADD R221, R221, 0x1, -R6.reuse ;  /* 0x00000001dddd9824 */ /* 0x100fe200078e0a06 */
[C---:B------:R-:W-:Y:S01]  /*2f30*/  ISETP.GT.U32.AND P1, PT, R6.reuse, R215, PT ;  /* 0x000000d70600720c */ /* 0x040fe20003f24070 */
[C---:B------:R-:W-:Y:S02]  /*2f40*/  IMAD R231, R6.reuse, R11, R231 ;  /* 0x0000000b06e77224 */ /* 0x040fe400078e02e7 */
[----:B------:R-:W-:Y:S01]  /*2f50*/  @!P0 IMAD.IADD R213, R213, 0x1, -R6 ;  /* 0x00000001d5d58824 */ /* 0x000fe200078e0a06 */
[----:B------:R-:W-:Y:S01]  /*2f60*/  ISETP.GT.U32.AND P0, PT, R6, R41, PT ;  /* 0x000000290600720c */ /* 0x000fe20003f04070 */
[----:B------:R-:W-:Y:S02]  /*2f70*/  IMAD.MOV R12, RZ, RZ, -R12 ;  /* 0x000000ffff0c7224 */ /* 0x000fe400078e0a0c */
[----:B------:R-:W-:-:S04]  /*2f80*/  IMAD.HI.U32 R11, R2, R19, RZ ;  /* 0x00000013020b7227 */ /* 0x000fc800078e00ff */
[----:B------:R-:W-:Y:S01]  /*2f90*/  @!P4 IMAD.IADD R43, R43, 0x1, -R6 ;  /* 0x000000012b2bc824 */ /* 0x000fe200078e0a06 */
[----:B------:R-:W-:Y:S01]  /*2fa0*/  ISETP.GT.U32.AND P4, PT, R6, R219, PT ;  /* 0x000000db0600720c */ /* 0x000fe20003f84070 */
[----:B------:R-:W-:-:S04]  /*2fb0*/  IMAD.HI.U32 R14, R2, R39, RZ ;  /* 0x00000027020e7227 */ /* 0x000fc800078e00ff */
[----:B------:R-:W-:Y:S02]  /*2fc0*/  IMAD R21, R6, R12, R21 ;  /* 0x0000000c06157224 */ /* 0x000fe400078e0215 */
[----:B------:R-:W-:Y:S02]  /*2fd0*/  IMAD.MOV R11, RZ, RZ, -R11 ;  /* 0x000000ffff0b7224 */ /* 0x000fe400078e0a0b */
[----:B------:R-:W-:Y:S02]  /*2fe0*/  IMAD.MOV R14, RZ, RZ, -R14 ;  /* 0x000000ffff0e7224 */ /* 0x000fe400078e0a0e */
[----:B------:R-:W-:-:S04]  /*2ff0*/  IMAD.HI.U32 R12, R2, R229, RZ ;  /* 0x000000e5020c7227 */ /* 0x000fc800078e00ff */
[C---:B------:R-:W-:Y:S01]  /*3000*/  IMAD R11, R6.reuse, R11, R19 ;  /* 0x0000000b060b7224 */ /* 0x040fe200078e0213 */
[----:B------:R-:W-:Y:S01]  /*3010*/  IABS R19, R26 ;  /* 0x0000001a00137213 */ /* 0x000fe20000000000 */
[C---:B------:R-:W-:Y:S02]  /*3020*/  IMAD R39, R6.reuse, R14, R39 ;  /* 0x0000000e06277224 */ /* 0x040fe400078e0227 */
[----:B------:R-:W-:Y:S02]  /*3030*/  IMAD.MOV R12, RZ, RZ, -R12 ;  /* 0x000000ffff0c7224 */ /* 0x000fe400078e0a0c */
[--C-:B------:R-:W-:Y:S01]  /*3040*/  @!P6 IMAD.IADD R209, R209, 0x1, -R6.reuse ;  /* 0x00000001d1d1e824 */ /* 0x100fe200078e0a06 */
[C---:B------:R-:W-:Y:S01]  /*3050*/  ISETP.GT.U32.AND P6, PT, R6.reuse, R221, PT ;  /* 0x000000dd0600720c */ /* 0x040fe20003fc4070 */
[--C-:B------:R-:W-:Y:S01]  /*3060*/  @!P5 IMAD.IADD R211, R211, 0x1, -R6.reuse ;  /* 0x00000001d3d3d824 */ /* 0x100fe200078e0a06 */
[C---:B------:R-:W-:Y:S01]  /*3070*/  ISETP.GT.U32.AND P5, PT, R6.reuse, R217, PT ;  /* 0x000000d90600720c */ /* 0x040fe20003fa4070 */
[----:B------:R-:W-:Y:S01]  /*3080*/  @!P1 IMAD.IADD R215, R215, 0x1, -R6 ;  /* 0x00000001d7d79824 */ /* 0x000fe200078e0a06 */
[----:B------:R-:W-:Y:S01]  /*3090*/  ISETP.GT.U32.AND P1, PT, R6, R223, PT ;  /* 0x000000df0600720c */ /* 0x000fe20003f24070 */
[----:B------:R-:W-:-:S04]  /*30a0*/  IMAD.HI.U32 R16, R2, R35, RZ ;  /* 0x0000002302107227 */ /* 0x000fc800078e00ff */
[C---:B------:R-:W-:Y:S02]  /*30b0*/  IMAD R229, R6.reuse, R12, R229 ;  /* 0x0000000c06e57224 */ /* 0x040fe400078e02e5 */
[--C-:B------:R-:W-:Y:S01]  /*30c0*/  @!P2 IMAD.IADD R37, R37, 0x1, -R6.reuse ;  /* 0x000000012525a824 */ /* 0x100fe200078e0a06 */
[C---:B------:R-:W-:Y:S01]  /*30d0*/  ISETP.GT.U32.AND P2, PT, R6.reuse, R39, PT ;  /* 0x000000270600720c */ /* 0x040fe20003f44070 */
[----:B------:R-:W-:Y:S01]  /*30e0*/  @!P0 IMAD.IADD R41, R41, 0x1, -R6 ;  /* 0x0000000129298824 */ /* 0x000fe200078e0a06 */
[----:B------:R-:W-:Y:S01]  /*30f0*/  ISETP.GT.U32.AND P0, PT, R6, R21, PT ;  /* 0x000000150600720c */ /* 0x000fe20003f04070 */
[----:B------:R-:W-:-:S04]  /*3100*/  IMAD.HI.U32 R14, R2, R233, RZ ;  /* 0x000000e9020e7227 */ /* 0x000fc800078e00ff */
[----:B------:R-:W-:-:S04]  /*3110*/  IMAD.HI.U32 R12, R2, R19, RZ ;  /* 0x00000013020c7227 */ /* 0x000fc800078e00ff */
[----:B------:R-:W-:Y:S01]  /*3120*/  @!P4 IMAD.IADD R219, R219, 0x1, -R6 ;  /* 0x00000001dbdbc824 */ /* 0x000fe200078e0a06 */
[----:B------:R-:W-:Y:S01]  /*3130*/  ISETP.GT.U32.AND P4, PT, R6, R225, PT ;  /* 0x000000e10600720c */ /* 0x000fe20003f84070 */
[----:B------:R-:W-:-:S04]  /*3140*/  IMAD.HI.U32 R2, R2, R235, RZ ;  /* 0x000000eb02027227 */ /* 0x000fc800078e00ff */
[----:B------:R-:W-:Y:S02]  /*3150*/  IMAD.MOV R16, RZ, RZ, -R16 ;  /* 0x000000ffff107224 */ /* 0x000fe400078e0a10 */
[----:B------:R-:W-:Y:S02]  /*3160*/  IMAD.MOV R2, RZ, RZ, -R2 ;  /* 0x000000ffff027224 */ /* 0x000fe400078e0a02 */
[C---:B------:R-:W-:Y:S02]  /*3170*/  IMAD R35, R6.reuse, R16, R35 ;  /* 0x0000001006237224 */ /* 0x040fe400078e0223 */
[----:B------:R-:W-:Y:S02]  /*3180*/  IMAD.MOV R14, RZ, RZ, -R14 ;  /* 0x000000ffff0e7224 */ /* 0x000fe400078e0a0e */
[----:B------:R-:W-:Y:S01]  /*3190*/  @!P6 IMAD.IADD R221, R221, 0x1, -R6 ;  /* 0x00000001dddde824 */ /* 0x000fe200078e0a06 */
[C---:B------:R-:W-:Y:S01]  /*31a0*/  ISETP.GT.U32.AND P6, PT, R6.reuse, R33, PT ;  /* 0x000000210600720c */ /* 0x040fe20003fc4070 */
[----:B------:R-:W-:-:S02]  /*31b0*/  IMAD R235, R6, R2, R235 ;  /* 0x0000000206eb7224 */ /* 0x000fc400078e02eb */
        /* <DEDUP_REMOVED lines=13> */
[----:B------:R-:W-:Y:S02]  /*3290*/  IMAD.MOV R4, RZ, RZ, -R4 ;  /* 0x000000ffff047224 */ /* 0x000fe400078e0a04 */
[----:B------:R-:W-:-:S02]  /*32a0*/  IMAD R19, R6, R12, R19 ;  /* 0x0000000c06137224 */ /* 0x000fc400078e0213 */
[----:B------:R-:W-:Y:S02]  /*32b0*/  IMAD R29, R8, R4, R29 ;  /* 0x00000004081d7224 */ /* 0x000fe400078e021d */
[--C-:B------:R-:W-:Y:S01]  /*32c0*/  @!P6 IMAD.IADD R33, R33, 0x1, -R6.reuse ;  /* 0x000000012121e824 */ /* 0x100fe200078e0a06 */
[C---:B------:R-:W-:Y:S01]  /*32d0*/  ISETP.GT.U32.AND P6, PT, R6.reuse, R19, PT ;  /* 0x000000130600720c */ /* 0x040fe20003fc4070 */
[--C-:B------:R-:W-:Y:S01]  /*32e0*/  @!P5 IMAD.IADD R35, R35, 0x1, -R6.reuse ;  /* 0x000000012323d824 */ /* 0x100fe200078e0a06 */
[----:B------:R-:W-:Y:S01]  /*32f0*/  ISETP.GT.U32.AND P5, PT, R6, R229, PT ;  /* 0x000000e50600720c */ /* 0x000fe20003fa4070 */
[--C-:B------:R-:W-:Y:S01]  /*3300*/  @!P1 IMAD.IADD R231, R231, 0x1, -R6.reuse ;  /* 0x00000001e7e79824 */ /* 0x100fe200078e0a06 */
[----:B------:R-:W-:Y:S01]  /*3310*/  ISETP.GT.U32.AND P1, PT, R8, R29, PT ;  /* 0x0000001d0800720c */ /* 0x000fe20003f24070 */
[--C-:B------:R-:W-:Y:S01]  /*3320*/  @!P2 IMAD.IADD R11, R11, 0x1, -R6.reuse ;  /* 0x000000010b0ba824 */ /* 0x100fe200078e0a06 */
[C---:B------:R-:W-:Y:S01]  /*3330*/  ISETP.GT.U32.AND P2, PT, R6.reuse, R223, PT ;  /* 0x000000df0600720c */ /* 0x040fe20003f44070 */
[--C-:B------:R-:W-:Y:S01]  /*3340*/  @!P0 IMAD.IADD R235, R235, 0x1, -R6.reuse ;  /* 0x00000001ebeb8824 */ /* 0x100fe200078e0a06 */
[C---:B------:R-:W-:Y:S01]  /*3350*/  ISETP.GT.U32.AND P0, PT, R6.reuse, R33, PT ;  /* 0x000000210600720c */ /* 0x040fe20003f04070 */
[--C-:B------:R-:W-:Y:S01]  /*3360*/  @!P4 IMAD.IADD R233, R233, 0x1, -R6.reuse ;  /* 0x00000001e9e9c824 */ /* 0x100fe200078e0a06 */
[----:B------:R-:W-:Y:S01]  /*3370*/  ISETP.GT.U32.AND P4, PT, R6, R35, PT ;  /* 0x000000230600720c */ /* 0x000fe20003f84070 */
[----:B------:R-:W-:Y:S01]  /*3380*/  IMAD.SHL.U32 R4, R198, 0x40, RZ ;  /* 0x00000040c6047824 */ /* 0x000fe200078e00ff */
[C---:B------:R-:W-:Y:S01]  /*3390*/  ISETP.GT.U32.AND P3, PT, R6.reuse, R11, PT ;  /* 0x0000000b0600720c */ /* 0x040fe20003f64070 */
[--C-:B------:R-:W-:Y:S01]  /*33a0*/  @!P6 IMAD.IADD R19, R19, 0x1, -R6.reuse ;  /* 0x000000011313e824 */ /* 0x100fe200078e0a06 */
[C---:B------:R-:W-:Y:S01]  /*33b0*/  ISETP.GT.U32.AND P6, PT, R6.reuse, R225, PT ;  /* 0x000000e10600720c */ /* 0x040fe20003fc4070 */
[----:B------:R-:W-:Y:S01]  /*33c0*/  @!P5 IMAD.IADD R229, R229, 0x1, -R6 ;  /* 0x00000001e5e5d824 */ /* 0x000fe200078e0a06 */
[C---:B------:R-:W-:Y:S01]  /*33d0*/  ISETP.GT.U32.AND P5, PT, R6.reuse, R39, PT ;  /* 0x000000270600720c */ /* 0x040fe20003fa4070 */
[----:B------:R-:W-:Y:S01]  /*33e0*/  @!P1 IMAD.IADD R29, R29, 0x1, -R8 ;  /* 0x000000011d1d9824 */ /* 0x000fe200078e0a08 */
[C---:B------:R-:W-:Y:S01]  /*33f0*/  ISETP.GT.U32.AND P1, PT, R6.reuse, R21, PT ;  /* 0x000000150600720c */ /* 0x040fe20003f24070 */
[--C-:B------:R-:W-:Y:S01]  /*3400*/  @!P2 IMAD.IADD R223, R223, 0x1, -R6.reuse ;  /* 0x00000001dfdfa824 */ /* 0x100fe200078e0a06 */
[C---:B------:R-:W-:Y:S01]  /*3410*/  ISETP.GT.U32.AND P2, PT, R6.reuse, R231, PT ;  /* 0x000000e70600720c */ /* 0x040fe20003f44070 */
[--C-:B------:R-:W-:Y:S01]  /*3420*/  @!P0 IMAD.IADD R33, R33, 0x1, -R6.reuse ;  /* 0x0000000121218824 */ /* 0x100fe200078e0a06 */
[C---:B------:R-:W-:Y:S01]  /*3430*/  ISETP.GT.U32.AND P0, PT, R6.reuse, R19, PT ;  /* 0x000000130600720c */ /* 0x040fe20003f04070 */
[--C-:B------:R-:W-:Y:S01]  /*3440*/  @!P4 IMAD.IADD R35, R35, 0x1, -R6.reuse ;  /* 0x000000012323c824 */ /* 0x100fe200078e0a06 */
[----:B------:R-:W-:Y:S01]  /*3450*/  ISETP.GT.U32.AND P4, PT, R6, R229, PT ;  /* 0x000000e50600720c */ /* 0x000fe20003f84070 */
[--C-:B------:R-:W-:Y:S01]  /*3460*/  @!P3 IMAD.IADD R11, R11, 0x1, -R6.reuse ;  /* 0x000000010b0bb824 */ /* 0x100fe200078e0a06 */
[----:B------:R-:W-:Y:S01]  /*3470*/  ISETP.GE.AND P3, PT, R196, RZ, PT ;  /* 0x000000ffc400720c */ /* 0x000fe20003f66270 */
[--C-:B------:R-:W-:Y:S01]  /*3480*/  @!P6 IMAD.IADD R225, R225, 0x1, -R6.reuse ;  /* 0x00000001e1e1e824 */ /* 0x100fe200078e0a06 */
[----:B------:R-:W-:Y:S01]  /*3490*/  LOP3.LUT R44, R4, 0x1800, RZ, 0xc0, !PT ;  /* 0x00001800042c7812 */ /* 0x000fe200078ec0ff */
[--C-:B------:R-:W-:Y:S01]  /*34a0*/  @!P5 IMAD.IADD R39, R39, 0x1, -R6.reuse ;  /* 0x000000012727d824 */ /* 0x100fe200078e0a06 */
[----:B------:R-:W-:Y:S01]  /*34b0*/  ISETP.GT.U32.AND P5, PT, R6, R233, PT ;  /* 0x000000e90600720c */ /* 0x000fe20003fa4070 */
[--C-:B------:R-:W-:Y:S01]  /*34c0*/  @!P1 IMAD.IADD R21, R21, 0x1, -R6.reuse ;  /* 0x0000000115159824 */ /* 0x100fe200078e0a06 */
[----:B------:R-:W-:Y:S01]  /*34d0*/  ISETP.GT.U32.AND P1, PT, R8, R29, PT ;  /* 0x0000001d0800720c */ /* 0x000fe20003f24070 */
[--C-:B------:R-:W-:Y:S01]  /*34e0*/  @!P2 IMAD.IADD R231, R231, 0x1, -R6.reuse ;  /* 0x00000001e7e7a824 */ /* 0x100fe200078e0a06 */
[----:B------:R-:W-:Y:S01]  /*34f0*/  ISETP.GE.AND P2, PT, R197, RZ, PT ;  /* 0x000000ffc500720c */ /* 0x000fe20003f46270 */
[--C-:B------:R-:W-:Y:S01]  /*3500*/  @!P0 IMAD.IADD R19, R19, 0x1, -R6.reuse ;  /* 0x0000000113138824 */ /* 0x100fe200078e0a06 */
[----:B------:R-:W-:Y:S01]  /*3510*/  ISETP.GE.AND P0, PT, R195, RZ, PT ;  /* 0x000000ffc300720c */ /* 0x000fe20003f06270 */
[--C-:B------:R-:W-:Y:S01]  /*3520*/  @!P4 IMAD.IADD R229, R229, 0x1, -R6.reuse ;  /* 0x00000001e5e5c824 */ /* 0x100fe200078e0a06 */
[----:B------:R-:W-:Y:S01]  /*3530*/  ISETP.GE.AND P4, PT, R194, RZ, PT ;  /* 0x000000ffc200720c */ /* 0x000fe20003f86270 */
[----:B------:R-:W-:Y:S01]  /*3540*/  IMAD.SHL.U32 R4, R198, 0x80, RZ ;  /* 0x00000080c6047824 */ /* 0x000fe200078e00ff */
[----:B------:R-:W-:Y:S01]  /*3550*/  ISETP.GT.U32.AND P6, PT, R6, R235, PT ;  /* 0x000000eb0600720c */ /* 0x000fe20003fc4070 */
[----:B------:R-:W-:Y:S01]  /*3560*/  @!P3 IMAD.MOV R81, RZ, RZ, -R81 ;  /* 0x000000ffff51b224 */ /* 0x000fe200078e0a51 */
[----:B------:R-:W-:Y:S01]  /*3570*/  ISETP.GE.AND P3, PT, R190, RZ, PT ;  /* 0x000000ffbe00720c */ /* 0x000fe20003f66270 */
[----:B------:R-:W-:Y:S01]  /*3580*/  @!P5 IMAD.IADD R233, R233, 0x1, -R6 ;  /* 0x00000001e9e9d824 */ /* 0x000fe200078e0a06 */
[----:B------:R-:W-:Y:S01]  /*3590*/  LOP3.LUT R4, R9, 0x800, R4, 0xf8, !PT ;  /* 0x0000080009047812 */ /* 0x000fe200078ef804 */
[----:B------:R-:W-:Y:S01]  /*35a0*/  IMAD.MOV.U32 R9, RZ, RZ, R13 ;  /* 0x000000ffff097224 */ /* 0x000fe200078e000d */
[----:B------:R-:W-:Y:S01]  /*35b0*/  ISETP.GE.AND P5, PT, R192, RZ, PT ;  /* 0x000000ffc000720c */ /* 0x000fe20003fa6270 */
[----:B------:R-:W-:Y:S01]  /*35c0*/  @!P1 IMAD.IADD R29, R29, 0x1, -R8 ;  /* 0x000000011d1d9824 */ /* 0x000fe200078e0a08 */
[----:B------:R-:W-:Y:S01]  /*35d0*/  ISETP.GE.AND P1, PT, R193, RZ, PT ;  /* 0x000000ffc100720c */ /* 0x000fe20003f26270 */
[----:B------:R-:W-:Y:S01]  /*35e0*/  @!P2 IMAD.MOV R5, RZ, RZ, -R5 ;  /* 0x000000ffff05a224 */ /* 0x000fe200078e0a05 */
[----:B------:R-:W-:Y:S01]  /*35f0*/  ISETP.GE.AND P2, PT, R191, RZ, PT ;  /* 0x000000ffbf00720c */ /* 0x000fe20003f46270 */
[----:B------:R-:W-:Y:S01]  /*3600*/  @!P0 IMAD.MOV R9, RZ, RZ, -R9 ;  /* 0x000000ffff098224 */ /* 0x000fe200078e0a09 */
[----:B------:R-:W-:Y:S01]  /*3610*/  ISETP.GE.AND P0, PT, R189, RZ, PT ;  /* 0x000000ffbd00720c */ /* 0x000fe20003f06270 */
[----:B------:R-:W-:Y:S01]  /*3620*/  @!P4 IMAD.MOV R25, RZ, RZ, -R25 ;  /* 0x000000ffff19c224 */ /* 0x000fe200078e0a19 */
[----:B------:R-:W-:Y:S01]  /*3630*/  ISETP.GE.AND P4, PT, R188, RZ, PT ;  /* 0x000000ffbc00720c */ /* 0x000fe20003f86270 */
[----:B------:R-:W-:Y:S01]  /*3640*/  IMAD.MOV.U32 R13, RZ, RZ, R27 ;  /* 0x000000ffff0d7224 */ /* 0x000fe200078e001b */
[----:B------:R-:W-:Y:S01]  /*3650*/  LOP3.LUT R3, R3, R44, R10, 0xfe, !PT ;  /* 0x0000002c03037212 */ /* 0x000fe200078efe0a */
[----:B------:R-:W-:Y:S01]  /*3660*/  IMAD.MOV.U32 R27, RZ, RZ, R57 ;  /* 0x000000ffff1b7224 */ /* 0x000fe200078e0039 */
[----:B------:R-:W-:Y:S01]  /*3670*/  STL [R1+0x16c], R44 ;  /* 0x00016c2c01007387 */ /* 0x000fe20000100800 */
[----:B------:R-:W-:Y:S01]  /*3680*/  @!P5 IMAD.MOV R79, RZ, RZ, -R79 ;  /* 0x000000ffff4fd224 */ /* 0x000fe200078e0a4f */
[----:B------:R-:W-:Y:S01]  /*3690*/  ISETP.GE.AND P5, PT, R186, RZ, PT ;  /* 0x000000ffba00720c */ /* 0x000fe20003fa6270 */
        /* <DEDUP_REMOVED lines=10> */
[----:B------:R-:W-:-:S02]  /*3740*/  IMAD.MOV.U32 R57, RZ, RZ, R83 ;  /* 0x000000ffff397224 */ /* 0x000fc400078e0053 */
        /* <DEDUP_REMOVED lines=12> */
[----:B------:R-:W-:-:S02]  /*3810*/  @!P6 IMAD.IADD R235, R235, 0x1, -R6 ;  /* 0x00000001ebebe824 */ /* 0x000fc400078e0a06 */
        /* <DEDUP_REMOVED lines=12> */
[----:B------:R-:W-:-:S02]  /*38e0*/  IMAD R16, R126, c[0x0][0x188], RZ ;  /* 0x000062007e107a24 */ /* 0x000fc400078e02ff */
        /* <DEDUP_REMOVED lines=51> */
[----:B------:R-:W-:Y:S01]  /*3c20*/  IMAD R16, R114, c[0x0][0x188], RZ ;  /* 0x0000620072107a24 */ /* 0x000fe200078e02ff */
[----:B0-----:R-:W-:Y:S01]  /*3c30*/  CS2R R138, SRZ ;  /* 0x00000000008a7805 */ /* 0x001fe2000001ff00 */
        /* <DEDUP_REMOVED lines=13> */
[----:B------:R-:W-:Y:S01]  /*3d10*/  CS2R R136, SRZ ;  /* 0x0000000000887805 */ /* 0x000fe2000001ff00 */
        /* <DEDUP_REMOVED lines=14> */
[----:B------:R-:W-:-:S02]  /*3e00*/  @!P5 IMAD.MOV R229, RZ, RZ, -R229 ;  /* 0x000000ffffe5d224 */ /* 0x000fc400078e0ae5 */
[----:B------:R-:W-:Y:S01]  /*3e10*/  @!P1 IMAD.MOV R11, RZ, RZ, -R11 ;  /* 0x000000ffff0b9224 */ /* 0x000fe200078e0a0b */
[----:B------:R-:W-:Y:S01]  /*3e20*/  ISETP.NE.AND P1, PT, RZ, c[0x0][0x17c], PT ;  /* 0x00005f00ff007a0c */ /* 0x000fe20003f25270 */
[----:B------:R-:W-:Y:S02]  /*3e30*/  @!P2 IMAD.MOV R233, RZ, RZ, -R233 ;  /* 0x000000ffffe9a224 */ /* 0x000fe400078e0ae9 */
[----:B------:R-:W-:Y:S01]  /*3e40*/  @!P3 IMAD.MOV R19, RZ, RZ, -R19 ;  /* 0x000000ffff13b224 */ /* 0x000fe200078e0a13 */
[C---:B------:R-:W-:Y:S01]  /*3e50*/  SEL R18, R236.reuse, R9, !P1 ;  /* 0x00000009ec127207 */ /* 0x040fe20004800000 */
[----:B------:R-:W-:Y:S01]  /*3e60*/  @!P0 IMAD.MOV R235, RZ, RZ, -R235 ;  /* 0x000000ffffeb8224 */ /* 0x000fe200078e0aeb */
[C---:B------:R-:W-:Y:S01]  /*3e70*/  SEL R9, R236.reuse, R15, !P1 ;  /* 0x0000000fec097207 */ /* 0x040fe20004800000 */
[----:B------:R-:W-:Y:S01]  /*3e80*/  @!P4 IMAD.MOV R7, RZ, RZ, -R7 ;  /* 0x000000ffff07c224 */ /* 0x000fe200078e0a07 */
[----:B------:R-:W-:Y:S01]  /*3e90*/  SEL R10, R236, R13, !P1 ;  /* 0x0000000dec0a7207 */ /* 0x000fe20004800000 */
[----:B------:R-:W-:Y:S01]  /*3ea0*/  IMAD R16, R108, c[0x0][0x188], RZ ;  /* 0x000062006c107a24 */ /* 0x000fe200078e02ff */
[C---:B------:R-:W-:Y:S01]  /*3eb0*/  SEL R5, R236.reuse, R5, !P1 ;  /* 0x00000005ec057207 */ /* 0x040fe20004800000 */
[----:B------:R-:W-:Y:S01]  /*3ec0*/  IMAD R6, R125, c[0x0][0x188], RZ ;  /* 0x000062007d067a24 */ /* 0x000fe200078e02ff */
[C---:B------:R-:W-:Y:S01]  /*3ed0*/  SEL R26, R236.reuse, R81, !P1 ;  /* 0x00000051ec1a7207 */ /* 0x040fe20004800000 */
[----:B------:R-:W-:Y:S01]  /*3ee0*/  IMAD R16, R105, c[0x0][0x188], RZ ;  /* 0x0000620069107a24 */ /* 0x000fe200078e02ff */
[----:B------:R-:W-:Y:S01]  /*3ef0*/  SEL R25, R236, R25, !P1 ;  /* 0x00000019ec197207 */ /* 0x000fe20004800000 */
[----:B------:R-:W-:Y:S01]  /*3f00*/  IMAD R6, R122, c[0x0][0x188], RZ ;  /* 0x000062007a067a24 */ /* 0x000fe200078e02ff */
        /* <DEDUP_REMOVED lines=20> */
[----:B------:R-:W-:Y:S01]  /*4050*/  SEL R153, R236, R153, !P1 ;  /* 0x00000099ec997207 */ /* 0x000fe20004800000 */
        /* <DEDUP_REMOVED lines=95> */
[----:B------:R-:W-:Y:S01]  /*4650*/  ISETP.GE.AND P1, PT, R129, RZ, PT ;  /* 0x000000ff8100720c */ /* 0x000fe20003f26270 */
[----:B------:R-:W-:Y:S01]  /*4660*/  IMAD R19, R118, c[0x0][0x188], RZ ;  /* 0x0000620076137a24 */ /* 0x000fe200078e02ff */
[----:B------:R-:W-:Y:S01]  /*4670*/  ISETP.NE.AND P0, PT, RZ, c[0x0][0x178], PT ;  /* 0x00005e00ff007a0c */ /* 0x000fe20003f05270 */
[----:B------:R-:W-:Y:S01]  /*4680*/  IMAD R19, R115, c[0x0][0x188], RZ ;  /* 0x0000620073137a24 */ /* 0x000fe200078e02ff */
[----:B------:R-:W-:Y:S01]  /*4690*/  LEA R21, P5, R15, c[0x0][0x168], 0x1 ;  /* 0x00005a000f157a11 */ /* 0x000fe200078a08ff */
[----:B------:R-:W-:Y:S01]  /*46a0*/  IMAD R19, R112, c[0x0][0x188], RZ ;  /* 0x0000620070137a24 */ /* 0x000fe200078e02ff */
[----:B------:R-:W-:Y:S01]  /*46b0*/  LEA R239, P4, R9, c[0x0][0x168], 0x1 ;  /* 0x00005a0009ef7a11 */ /* 0x000fe200078808ff */
[----:B------:R-:W-:Y:S01]  /*46c0*/  IMAD R19, R109, c[0x0][0x188], RZ ;  /* 0x000062006d137a24 */ /* 0x000fe200078e02ff */
[----:B------:R-:W-:Y:S01]  /*46d0*/  LEA.HI.X.SX32 R15, R15, c[0x0][0x16c], 0x1, P5 ;  /* 0x00005b000f0f7a11 */ /* 0x000fe200028f0eff */
[----:B------:R-:W-:Y:S01]  /*46e0*/  IMAD R19, R106, c[0x0][0x188], RZ ;  /* 0x000062006a137a24 */ /* 0x000fe200078e02ff */
[----:B------:R-:W-:Y:S01]  /*46f0*/  LEA R148, P5, R31, c[0x0][0x168], 0x1 ;  /* 0x00005a001f947a11 */ /* 0x000fe200078a08ff */
[----:B------:R-:W-:Y:S01]  /*4700*/  IMAD R19, R103, c[0x0][0x188], RZ ;  /* 0x0000620067137a24 */ /* 0x000fe200078e02ff */
[----:B------:R-:W-:Y:S01]  /*4710*/  LEA R20, P3, R25, c[0x0][0x168], 0x1 ;  /* 0x00005a0019147a11 */ /* 0x000fe200078608ff */
[----:B------:R-:W-:Y:S01]  /*4720*/  IMAD R19, R100, c[0x0][0x188], RZ ;  /* 0x0000620064137a24 */ /* 0x000fe200078e02ff */
[----:B------:R-:W-:Y:S01]  /*4730*/  LEA.HI.X.SX32 R31, R31, c[0x0][0x16c], 0x1, P5 ;  /* 0x00005b001f1f7a11 */ /* 0x000fe200028f0eff */
[----:B------:R-:W-:Y:S01]  /*4740*/  IMAD R19, R97, c[0x0][0x188], RZ ;  /* 0x0000620061137a24 */ /* 0x000fe200078e02ff */
[----:B------:R-:W-:Y:S01]  /*4750*/  LEA.HI.X.SX32 R9, R9, c[0x0][0x16c], 0x1, P4 ;  /* 0x00005b0009097a11 */ /* 0x000fe200020f0eff */
[----:B------:R-:W-:Y:S01]  /*4760*/  @!P1 IMAD.MOV R29, RZ, RZ, -R29 ;  /* 0x000000ffff1d9224 */ /* 0x000fe200078e0a1d */
[----:B------:R-:W-:Y:S01]  /*4770*/  @!P0 LOP3.LUT R29, RZ, c[0x0][0x178], RZ, 0x33, !PT ;  /* 0x00005e00ff1d8a12 */ /* 0x000fe200078e33ff */
[----:B------:R-:W-:Y:S01]  /*4780*/  IMAD R19, R94, c[0x0][0x188], RZ ;  /* 0x000062005e137a24 */ /* 0x000fe200078e02ff */
[----:B------:R-:W-:Y:S01]  /*4790*/  LEA R238, P1, R26, c[0x0][0x168], 0x1 ;  /* 0x00005a001aee7a11 */ /* 0x000fe200078208ff */
[----:B------:R-:W-:Y:S01]  /*47a0*/  IMAD R19, R91, c[0x0][0x188], RZ ;  /* 0x000062005b137a24 */ /* 0x000fe200078e02ff */
[----:B------:R-:W-:Y:S01]  /*47b0*/  LEA.HI.X.SX32 R25, R25, c[0x0][0x16c], 0x1, P3 ;  /* 0x00005b0019197a11 */ /* 0x000fe200018f0eff */
        /* <DEDUP_REMOVED lines=9> */
[C---:B------:R-:W-:Y:S01]  /*4850*/  LEA R152, P1, R151.reuse, c[0x0][0x168], 0x1 ;  /* 0x00005a0097987a11 */ /* 0x040fe200078208ff */
[----:B------:R-:W-:Y:S01]  /*4860*/  IMAD R19, R56, c[0x0][0x188], RZ ;  /* 0x0000620038137a24 */ /* 0x000fe200078e02ff */
[----:B------:R-:W-:Y:S01]  /*4870*/  LEA R242, P3, R14, c[0x0][0x168], 0x1 ;  /* 0x00005a000ef27a11 */ /* 0x000fe200078608ff */
[----:B------:R-:W-:Y:S01]  /*4880*/  IMAD R19, R42, c[0x0][0x188], RZ ;  /* 0x000062002a137a24 */ /* 0x000fe200078e02ff */
[----:B------:R-:W-:Y:S01]  /*4890*/  LEA.HI.X.SX32 R151, R151, c[0x0][0x16c], 0x1, P1 ;  /* 0x00005b0097977a11 */ /* 0x000fe200008f0eff */
        /* <DEDUP_REMOVED lines=19> */
[----:B------:R-:W-:Y:S01]  /*49d0*/  LEA R155, P3, R154, c[0x0][0x168], 0x1 ;  /* 0x00005a009a9b7a11 */ /* 0x000fe200078608ff */
[----:B------:R0:W-:Y:S01]  /*49e0*/  STL [R1+0x44], R38 ;  /* 0x0000442601007387 */ /* 0x0001e20000100800 */
        /* <DEDUP_REMOVED lines=9> */
[----:B------:R-:W-:Y:S01]  /*4a80*/  IMAD R199, R199, c[0x0][0x190], RZ ;  /* 0x00006400c7c77a24 */ /* 0x000fe200078e02ff */
[----:B0-----:R-:W-:Y:S01]  /*4a90*/  LEA R38, P5, R246, c[0x0][0x168], 0x1 ;  /* 0x00005a00f6267a11 */ /* 0x001fe200078a08ff */
[----:B------:R-:W-:Y:S01]  /*4aa0*/  IMAD R208, R208, c[0x0][0x190], RZ ;  /* 0x00006400d0d07a24 */ /* 0x000fe200078e02ff */
[----:B------:R-:W-:Y:S01]  /*4ab0*/  LEA.HI.X.SX32 R243, R243, c[0x0][0x16c], 0x1, P6 ;  /* 0x00005b00f3f37a11 */ /* 0x000fe200030f0eff */
[----:B------:R-:W-:Y:S01]  /*4ac0*/  IMAD R201, R201, c[0x0][0x190], RZ ;  /* 0x00006400c9c97a24 */ /* 0x000fe200078e02ff */
[----:B------:R-:W-:Y:S01]  /*4ad0*/  LEA R248, P3, R163, c[0x0][0x168], 0x1 ;  /* 0x00005a00a3f87a11 */ /* 0x000fe200078608ff */
[----:B------:R0:W-:Y:S01]  /*4ae0*/  STL [R1+0x48], R38 ;  /* 0x0000482601007387 */ /* 0x0001e20000100800 */
[----:B------:R-:W-:Y:S01]  /*4af0*/  LEA.HI.X.SX32 R13, R13, c[0x0][0x16c], 0x1, P2 ;  /* 0x00005b000d0d7a11 */ /* 0x000fe200010f0eff */
        /* <DEDUP_REMOVED lines=9> */
[----:B0-----:R-:W-:Y:S01]  /*4b90*/  LEA R38, P1, R247, c[0x0][0x168], 0x1 ;  /* 0x00005a00f7267a11 */ /* 0x001fe200078208ff */
[----:B------:R-:W-:Y:S01]  /*4ba0*/  IMAD R204, R204, c[0x0][0x190], RZ ;  /* 0x00006400cccc7a24 */ /* 0x000fe200078e02ff */
[----:B------:R-:W-:Y:S01]  /*4bb0*/  LEA.HI.X.SX32 R163, R163, c[0x0][0x16c], 0x1, P3 ;  /* 0x00005b00a3a37a11 */ /* 0x000fe200018f0eff */
[----:B------:R-:W-:Y:S01]  /*4bc0*/  IMAD R213, R213, c[0x0][0x190], RZ ;  /* 0x00006400d5d57a24 */ /* 0x000fe200078e02ff */
[----:B------:R-:W-:Y:S01]  /*4bd0*/  LEA.HI.X.SX32 R157, R157, c[0x0][0x16c], 0x1, P6 ;  /* 0x00005b009d9d7a11 */ /* 0x000fe200030f0eff */
        /* <DEDUP_REMOVED lines=42> */
[----:B------:R-:W-:Y:S01]  /*4e80*/  IMAD.SHL.U32 R2, R128, 0x2, RZ ;  /* 0x0000000280027824 */ /* 0x000fe200078e00ff */
[----:B0-----:R-:W-:Y:S01]  /*4e90*/  LEA R38, P6, R198, c[0x0][0x168], 0x1 ;  /* 0x00005a00c6267a11 */ /* 0x001fe200078c08ff */
[----:B------:R-:W-:Y:S01]  /*4ea0*/  IMAD R7, R128, c[0x0][0x18c], RZ ;  /* 0x0000630080077a24 */ /* 0x000fe200078e02ff */
[----:B------:R-:W-:Y:S01]  /*4eb0*/  LEA.HI.X.SX32 R167, R167, c[0x0][0x16c], 0x1, P0 ;  /* 0x00005b00a7a77a11 */ /* 0x000fe200000f0eff */
[----:B------:R-:W-:Y:S01]  /*4ec0*/  IMAD R229, R229, c[0x0][0x190], RZ ;  /* 0x00006400e5e57a24 */ /* 0x000fe200078e02ff */
[----:B------:R-:W-:Y:S01]  /*4ed0*/  LEA.HI.X.SX32 R196, R196, c[0x0][0x16c], 0x1, P5 ;  /* 0x00005b00c4c47a11 */ /* 0x000fe200028f0eff */
[----:B------:R0:W-:Y:S01]  /*4ee0*/  STL [R1], R38 ;  /* 0x0000002601007387 */ /* 0x0001e20000100800 */
[----:B------:R-:W-:Y:S01]  /*4ef0*/  LEA R200, P0, R199, c[0x0][0x168], 0x1 ;  /* 0x00005a00c7c87a11 */ /* 0x000fe200078008ff */
[----:B------:R-:W-:Y:S01]  /*4f00*/  IMAD.MOV.U32 R8, RZ, RZ, c[0x0][0x18c] ;  /* 0x00006300ff087624 */ /* 0x000fe200078e00ff */
[----:B------:R-:W-:Y:S01]  /*4f10*/  LEA.HI.X.SX32 R168, R168, c[0x0][0x16c], 0x1, P1 ;  /* 0x00005b00a8a87a11 */ /* 0x000fe200008f0eff */
[----:B------:R-:W-:Y:S01]  /*4f20*/  CS2R R128, SRZ ;  /* 0x0000000000807805 */ /* 0x000fe2000001ff00 */
[----:B------:R-:W-:Y:S01]  /*4f30*/  LEA.HI.X.SX32 R249, R249, c[0x0][0x16c], 0x1, P4 ;  /* 0x00005b00f9f97a11 */ /* 0x000fe200020f0eff */
[----:B------:R-:W-:Y:S01]  /*4f40*/  CS2R R52, SRZ ;  /* 0x0000000000347805 */ /* 0x000fe2000001ff00 */
[----:B------:R-:W-:Y:S01]  /*4f50*/  LEA R202, P1, R201, c[0x0][0x168], 0x1 ;  /* 0x00005a00c9ca7a11 */ /* 0x000fe200078208ff */
[----:B------:R-:W-:Y:S01]  /*4f60*/  CS2R R54, SRZ ;  /* 0x0000000000367805 */ /* 0x000fe2000001ff00 */
[C---:B------:R-:W-:Y:S01]  /*4f70*/  LEA R195, P4, R194.reuse, c[0x0][0x168], 0x1 ;  /* 0x00005a00c2c37a11 */ /* 0x040fe200078808ff */
[----:B------:R-:W-:Y:S01]  /*4f80*/  CS2R R56, SRZ ;  /* 0x0000000000387805 */ /* 0x000fe2000001ff00 */
[----:B0-----:R-:W-:Y:S01]  /*4f90*/  LEA R38, P2, R203, c[0x0][0x168], 0x1 ;  /* 0x00005a00cb267a11 */ /* 0x001fe200078408ff */
[----:B------:R-:W-:Y:S01]  /*4fa0*/  CS2R R58, SRZ ;  /* 0x00000000003a7805 */ /* 0x000fe2000001ff00 */
[----:B------:R-:W-:Y:S01]  /*4fb0*/  LEA.HI.X.SX32 R199, R199, c[0x0][0x16c], 0x1, P0 ;  /* 0x00005b00c7c77a11 */ /* 0x000fe200000f0eff */
[----:B------:R-:W-:Y:S01]  /*4fc0*/  CS2R R88, SRZ ;  /* 0x0000000000587805 */ /* 0x000fe2000001ff00 */
[----:B------:R-:W-:Y:S01]  /*4fd0*/  LEA R39, P0, R211, c[0x0][0x168], 0x1 ;  /* 0x00005a00d3277a11 */ /* 0x000fe200078008ff */
[----:B------:R0:W-:Y:S01]  /*4fe0*/  STL [R1+0x4], R38 ;  /* 0x0000042601007387 */ /* 0x0001e20000100800 */
[----:B------:R-:W-:Y:S01]  /*4ff0*/  LEA.HI.X.SX32 R201, R201, c[0x0][0x16c], 0x1, P1 ;  /* 0x00005b00c9c97a11 */ /* 0x000fe200008f0eff */
[----:B------:R-:W-:Y:S01]  /*5000*/  CS2R R90, SRZ ;  /* 0x00000000005a7805 */ /* 0x000fe2000001ff00 */
[----:B------:R-:W-:Y:S01]  /*5010*/  LEA.HI.X.SX32 R194, R194, c[0x0][0x16c], 0x1, P4 ;  /* 0x00005b00c2c27a11 */ /* 0x000fe200020f0eff */
[----:B------:R-:W-:Y:S01]  /*5020*/  CS2R R112, SRZ ;  /* 0x0000000000707805 */ /* 0x000fe2000001ff00 */
[----:B------:R-:W-:Y:S01]  /*5030*/  LEA R207, P4, R206, c[0x0][0x168], 0x1 ;  /* 0x00005a00cecf7a11 */ /* 0x000fe200078808ff */
[----:B------:R-:W-:Y:S01]  /*5040*/  CS2R R114, SRZ ;  /* 0x0000000000727805 */ /* 0x000fe2000001ff00 */
[----:B------:R-:W-:Y:S01]  /*5050*/  LEA.HI.X.SX32 R252, R252, c[0x0][0x16c], 0x1, P3 ;  /* 0x00005b00fcfc7a11 */ /* 0x000fe200018f0eff */
[----:B------:R-:W-:Y:S01]  /*5060*/  CS2R R32, SRZ ;  /* 0x0000000000207805 */ /* 0x000fe2000001ff00 */
[----:B------:R-:W-:Y:S01]  /*5070*/  LEA.HI.X.SX32 R206, R206, c[0x0][0x16c], 0x1, P4 ;  /* 0x00005b00cece7a11 */ /* 0x000fe200020f0eff */
[----:B------:R-:W-:Y:S01]  /*5080*/  CS2R R34, SRZ ;  /* 0x0000000000227805 */ /* 0x000fe2000001ff00 */
[----:B0-----:R-:W-:Y:S01]  /*5090*/  LEA R38, P5, R208, c[0x0][0x168], 0x1 ;  /* 0x00005a00d0267a11 */ /* 0x001fe200078a08ff */
[----:B------:R-:W-:Y:S01]  /*50a0*/  CS2R R68, SRZ ;  /* 0x0000000000447805 */ /* 0x000fe2000001ff00 */
[C---:B------:R-:W-:Y:S01]  /*50b0*/  LEA R205, P3, R204.reuse, c[0x0][0x168], 0x1 ;  /* 0x00005a00cccd7a11 */ /* 0x040fe200078608ff */
[----:B------:R-:W-:Y:S01]  /*50c0*/  CS2R R70, SRZ ;  /* 0x0000000000467805 */ /* 0x000fe2000001ff00 */
[----:B------:R-:W-:Y:S01]  /*50d0*/  LEA.HI.X.SX32 R203, R203, c[0x0][0x16c], 0x1, P2 ;  /* 0x00005b00cbcb7a11 */ /* 0x000fe200010f0eff */
[----:B------:R0:W-:Y:S01]  /*50e0*/  STL [R1+0x8], R38 ;  /* 0x0000082601007387 */ /* 0x0001e20000100800 */
[----:B------:R-:W-:Y:S01]  /*50f0*/  LEA.HI.X.SX32 R211, R211, c[0x0][0x16c], 0x1, P0 ;  /* 0x00005b00d3d37a11 */ /* 0x000fe200000f0eff */
[----:B------:R-:W-:Y:S01]  /*5100*/  CS2R R72, SRZ ;  /* 0x0000000000487805 */ /* 0x000fe2000001ff00 */
[----:B------:R-:W-:Y:S01]  /*5110*/  LEA R214, P2, R213, c[0x0][0x168], 0x1 ;  /* 0x00005a00d5d67a11 */ /* 0x000fe200078408ff */
[----:B------:R1:W-:Y:S01]  /*5120*/  STL [R1+0xc], R39 ;  /* 0x00000c2701007387 */ /* 0x0003e20000100800 */
[----:B------:R-:W-:Y:S01]  /*5130*/  LEA.HI.X.SX32 R204, R204, c[0x0][0x16c], 0x1, P3 ;  /* 0x00005b00cccc7a11 */ /* 0x000fe200018f0eff */
[----:B------:R-:W-:Y:S01]  /*5140*/  CS2R R74, SRZ ;  /* 0x00000000004a7805 */ /* 0x000fe2000001ff00 */
[----:B------:R-:W-:Y:S01]  /*5150*/  LEA R216, P3, R215, c[0x0][0x168], 0x1 ;  /* 0x00005a00d7d87a11 */ /* 0x000fe200078608ff */
[----:B------:R-:W-:Y:S01]  /*5160*/  CS2R R76, SRZ ;  /* 0x00000000004c7805 */ /* 0x000fe2000001ff00 */
[----:B------:R-:W-:Y:S01]  /*5170*/  LEA.HI.X.SX32 R198, R198, c[0x0][0x16c], 0x1, P6 ;  /* 0x00005b00c6c67a11 */ /* 0x000fe200030f0eff */
[----:B------:R-:W-:Y:S01]  /*5180*/  IMAD.SHL.U32 R8, R8, 0x80, RZ ;  /* 0x0000008008087824 */ /* 0x000fe200078e00ff */
[----:B0-----:R-:W-:Y:S01]  /*5190*/  LEA R38, P1, R212, c[0x0][0x168], 0x1 ;  /* 0x00005a00d4267a11 */ /* 0x001fe200078208ff */
[----:B------:R-:W-:Y:S01]  /*51a0*/  CS2R R78, SRZ ;  /* 0x00000000004e7805 */ /* 0x000fe2000001ff00 */
[----:B------:R-:W-:Y:S01]  /*51b0*/  LEA R210, P6, R209, c[0x0][0x168], 0x1 ;  /* 0x00005a00d1d27a11 */ /* 0x000fe200078c08ff */
[----:B------:R-:W-:Y:S01]  /*51c0*/  CS2R R124, SRZ ;  /* 0x00000000007c7805 */ /* 0x000fe2000001ff00 */
[----:B------:R-:W-:Y:S01]  /*51d0*/  LEA.HI.X.SX32 R213, R213, c[0x0][0x16c], 0x1, P2 ;  /* 0x00005b00d5d57a11 */ /* 0x000fe200010f0eff */
[----:B------:R0:W-:Y:S01]  /*51e0*/  STL [R1+0x10], R38 ;  /* 0x0000102601007387 */ /* 0x0001e20000100800 */
[----:B-1----:R-:W-:Y:S01]  /*51f0*/  LEA R39, P2, R223, c[0x0][0x168], 0x1 ;  /* 0x00005a00df277a11 */ /* 0x002fe200078408ff */
[----:B------:R-:W-:Y:S01]  /*5200*/  CS2R R126, SRZ ;  /* 0x00000000007e7805 */ /* 0x000fe2000001ff00 */
        /* <DEDUP_REMOVED lines=8> */
[----:B0-----:R-:W-:Y:S01]  /*5290*/  LEA R38, P4, R37, c[0x0][0x168], 0x1 ;  /* 0x00005a0025267a11 */ /* 0x001fe200078808ff */
[----:B------:R-:W-:Y:S01]  /*52a0*/  CS2R R104, SRZ ;  /* 0x0000000000687805 */ /* 0x000fe2000001ff00 */
[----:B------:R-:W-:Y:S01]  /*52b0*/  LEA R220, P6, R219, c[0x0][0x168], 0x1 ;  /* 0x00005a00dbdc7a11 */ /* 0x000fe200078c08ff */
[----:B------:R-:W-:Y:S01]  /*52c0*/  CS2R R106, SRZ ;  /* 0x00000000006a7805 */ /* 0x000fe2000001ff00 */
[----:B------:R-:W-:Y:S01]  /*52d0*/  LEA.HI.X.SX32 R37, R37, c[0x0][0x16c], 0x1, P4 ;  /* 0x00005b0025257a11 */ /* 0x000fe200020f0eff */
[----:B------:R0:W-:Y:S01]  /*52e0*/  STL [R1+0x58], R38 ;  /* 0x0000582601007387 */ /* 0x0001e20000100800 */
[----:B------:R-:W-:-:S02]  /*52f0*/  LEA.HI.X.SX32 R217, R217, c[0x0][0x16c], 0x1, P5 ;  /* 0x00005b00d9d97a11 */ /* 0x000fc400028f0eff */
[----:B------:R-:W-:Y:S02]  /*5300*/  LEA.HI.X.SX32 R212, R212, c[0x0][0x16c], 0x1, P1 ;  /* 0x00005b00d4d47a11 */ /* 0x000fe400008f0eff */
[----:B------:R-:W-:Y:S02]  /*5310*/  LEA.HI.X.SX32 R219, R219, c[0x0][0x16c], 0x1, P6 ;  /* 0x00005b00dbdb7a11 */ /* 0x000fe400030f0eff */
[C---:B------:R-:W-:Y:S02]  /*5320*/  LEA R227, P1, R222.reuse, c[0x0][0x168], 0x1 ;  /* 0x00005a00dee37a11 */ /* 0x040fe400078208ff */
[----:B------:R-:W-:Y:S02]  /*5330*/  LEA.HI.X.SX32 R223, R223, c[0x0][0x16c], 0x1, P2 ;  /* 0x00005b00dfdf7a11 */ /* 0x000fe400010f0eff */
[----:B0-----:R-:W-:Y:S02]  /*5340*/  LEA R38, P0, R221, c[0x0][0x168], 0x1 ;  /* 0x00005a00dd267a11 */ /* 0x001fe400078008ff */
[----:B------:R-:W-:-:S02]  /*5350*/  LEA.HI.X.SX32 R222, R222, c[0x0][0x16c], 0x1, P1 ;  /* 0x00005b00dede7a11 */ /* 0x000fc400008f0eff */
[C---:B------:R-:W-:Y:S01]  /*5360*/  LEA R228, P4, R224.reuse, c[0x0][0x168], 0x1 ;  /* 0x00005a00e0e47a11 */ /* 0x040fe200078808ff */
[----:B------:R0:W-:Y:S01]  /*5370*/  STL [R1+0x18], R38 ;  /* 0x0000182601007387 */ /* 0x0001e20000100800 */
[----:B------:R-:W-:Y:S02]  /*5380*/  LEA.HI.X.SX32 R221, R221, c[0x0][0x16c], 0x1, P0 ;  /* 0x00005b00dddd7a11 */ /* 0x000fe400000f0eff */
[----:B------:R-:W-:Y:S01]  /*5390*/  LEA.HI.X.SX32 R224, R224, c[0x0][0x16c], 0x1, P4 ;  /* 0x00005b00e0e07a11 */ /* 0x000fe200020f0eff */
[----:B------:R-:W-:Y:S01]  /*53a0*/  STL [R1+0x1c], R39 ;  /* 0x00001c2701007387 */ /* 0x000fe20000100800 */
[C---:B------:R-:W-:Y:S02]  /*53b0*/  LEA R230, P0, R226.reuse, c[0x0][0x168], 0x1 ;  /* 0x00005a00e2e67a11 */ /* 0x040fe400078008ff */
[----:B------:R-:W-:Y:S02]  /*53c0*/  LOP3.LUT R2, R85, R2, RZ, 0x3c, !PT ;  /* 0x0000000255027212 */ /* 0x000fe400078e3cff */
[----:B------:R-:W-:Y:S01]  /*53d0*/  LEA.HI.X.SX32 R226, R226, c[0x0][0x16c], 0x1, P0 ;  /* 0x00005b00e2e27a11 */ /* 0x000fe200000f0eff */
[----:B------:R-:W-:Y:S01]  /*53e0*/  CS2R R84, SRZ ;  /* 0x0000000000547805 */ /* 0x000fe2000001ff00 */
[----:B0-----:R-:W-:-:S02]  /*53f0*/  LEA R38, P3, R36, c[0x0][0x168], 0x1 ;  /* 0x00005a0024267a11 */ /* 0x001fc400078608ff */
[----:B------:R-:W-:Y:S02]  /*5400*/  SHF.R.S32.HI R6, RZ, 0x1f, R7 ;  /* 0x0000001fff067819 */ /* 0x000fe40000011407 */
[----:B------:R-:W-:Y:S01]  /*5410*/  LEA.HI.X.SX32 R36, R36, c[0x0][0x16c], 0x1, P3 ;  /* 0x00005b0024247a11 */ /* 0x000fe200018f0eff */
[----:B------:R0:W-:Y:S01]  /*5420*/  STL [R1+0x5c], R38 ;  /* 0x00005c2601007387 */ /* 0x0001e20000100800 */
[----:B------:R-:W-:Y:S02]  /*5430*/  LEA R232, P3, R229, c[0x0][0x168], 0x1 ;  /* 0x00005a00e5e87a11 */ /* 0x000fe400078608ff */
[C---:B------:R-:W-:Y:S01]  /*5440*/  SHF.L.U64.HI R6, R7.reuse, 0x1, R6 ;  /* 0x0000000107067819 */ /* 0x040fe20000010206 */
[----:B------:R1:W-:Y:S01]  /*5450*/  STL [R1+0x14], R37 ;  /* 0x0000142501007387 */ /* 0x0003e20000100800 */
[----:B------:R-:W-:Y:S01]  /*5460*/  IMAD.SHL.U32 R7, R7, 0x2, RZ ;  /* 0x0000000207077824 */ /* 0x000fe200078e00ff */
[----:B------:R-:W-:Y:S02]  /*5470*/  LEA.HI.X.SX32 R229, R229, c[0x0][0x16c], 0x1, P3 ;  /* 0x00005b00e5e57a11 */ /* 0x000fe400018f0eff */
[----:B------:R-:W-:-:S02]  /*5480*/  LOP3.LUT R40, R2, 0x60, RZ, 0x3c, !PT ;  /* 0x0000006002287812 */ /* 0x000fc400078e3cff */
[----:B0-----:R-:W-:Y:S02]  /*5490*/  LEA R38, P5, R225, c[0x0][0x168], 0x1 ;  /* 0x00005a00e1267a11 */ /* 0x001fe400078a08ff */
[----:B-1----:R-:W-:-:S03]  /*54a0*/  LEA R37, P6, R24, c[0x0][0x168], 0x1 ;  /* 0x00005a0018257a11 */ /* 0x002fc600078c08ff */
[----:B------:R0:W-:Y:S01]  /*54b0*/  STL [R1+0x24], R38 ;  /* 0x0000242601007387 */ /* 0x0001e20000100800 */
[----:B------:R-:W-:Y:S02]  /*54c0*/  LEA.HI.X.SX32 R225, R225, c[0x0][0x16c], 0x1, P5 ;  /* 0x00005b00e1e17a11 */ /* 0x000fe400028f0eff */
[----:B------:R-:W-:Y:S01]  /*54d0*/  LEA.HI.X.SX32 R24, R24, c[0x0][0x16c], 0x1, P6 ;  /* 0x00005b0018187a11 */ /* 0x000fe200030f0eff */
[----:B------:R1:W-:Y:S01]  /*54e0*/  STL [R1+0x60], R37 ;  /* 0x0000602501007387 */ /* 0x0003e20000100800 */
[----:B0-----:R-:W-:Y:S02]  /*54f0*/  LEA R38, P1, R231, c[0x0][0x168], 0x1 ;  /* 0x00005a00e7267a11 */ /* 0x001fe400078208ff */
[----:B-1----:R-:W-:-:S03]  /*5500*/  LEA R37, P2, R11, c[0x0][0x168], 0x1 ;  /* 0x00005a000b257a11 */ /* 0x002fc600078408ff */
[----:B------:R0:W-:Y:S01]  /*5510*/  STL [R1+0x2c], R38 ;  /* 0x00002c2601007387 */ /* 0x0001e20000100800 */
[----:B------:R-:W-:Y:S02]  /*5520*/  LEA.HI.X.SX32 R231, R231, c[0x0][0x16c], 0x1, P1 ;  /* 0x00005b00e7e77a11 */ /* 0x000fe400008f0eff */
[----:B------:R-:W-:Y:S01]  /*5530*/  LEA.HI.X.SX32 R11, R11, c[0x0][0x16c], 0x1, P2 ;  /* 0x00005b000b0b7a11 */ /* 0x000fe200010f0eff */
[----:B------:R1:W-:Y:S04]  /*5540*/  STL [R1+0x64], R37 ;  /* 0x0000642501007387 */ /* 0x0003e80000100800 */
[----:B------:R2:W-:Y:S01]  /*5550*/  STL [R1+0x20], R36 ;  /* 0x0000202401007387 */ /* 0x0005e20000100800 */
[----:B0-----:R-:W-:Y:S01]  /*5560*/  CS2R R38, SRZ ;  /* 0x0000000000267805 */ /* 0x001fe2000001ff00 */
[----:B-1----:R-:W-:-:S02]  /*5570*/  LEA R37, P5, R234, c[0x0][0x168], 0x1 ;  /* 0x00005a00ea257a11 */ /* 0x002fc400078a08ff */
[C---:B--2---:R-:W-:Y:S02]  /*5580*/  LEA R36, P4, R233.reuse, c[0x0][0x168], 0x1 ;  /* 0x00005a00e9247a11 */ /* 0x044fe400078808ff */
[----:B------:R-:W-:Y:S02]  /*5590*/  LEA.HI.X.SX32 R234, R234, c[0x0][0x16c], 0x1, P5 ;  /* 0x00005b00eaea7a11 */ /* 0x000fe400028f0eff */
[----:B------:R-:W-:Y:S01]  /*55a0*/  LEA.HI.X.SX32 R233, R233, c[0x0][0x16c], 0x1, P4 ;  /* 0x00005b00e9e97a11 */ /* 0x000fe200020f0eff */
[----:B------:R0:W-:Y:S04]  /*55b0*/  STL [R1+0x34], R36 ;  /* 0x0000342401007387 */ /* 0x0001e80000100800 */
[----:B------:R-:W-:Y:S04]  /*55c0*/  STL [R1+0x38], R37 ;  /* 0x0000382501007387 */ /* 0x000fe80000100800 */
[----:B------:R1:W-:Y:S01]  /*55d0*/  STL [R1+0x28], R24 ;  /* 0x0000281801007387 */ /* 0x0003e20000100800 */
[----:B0-----:R-:W-:-:S04]  /*55e0*/  LEA R36, P6, R235, c[0x0][0x168], 0x1 ;  /* 0x00005a00eb247a11 */ /* 0x001fc800078c08ff */
[----:B------:R-:W-:Y:S01]  /*55f0*/  LEA.HI.X.SX32 R235, R235, c[0x0][0x16c], 0x1, P6 ;  /* 0x00005b00ebeb7a11 */ /* 0x000fe200030f0eff */
[----:B------:R0:W-:Y:S01]  /*5600*/  STL [R1+0x3c], R36 ;  /* 0x00003c2401007387 */ /* 0x0001e20000100800 */
[----:B-1----:R-:W-:-:S04]  /*5610*/  LEA R24, P0, R236, c[0x0][0x168], 0x1 ;  /* 0x00005a00ec187a11 */ /* 0x002fc800078008ff */
[----:B------:R-:W-:Y:S01]  /*5620*/  LEA.HI.X.SX32 R236, R236, c[0x0][0x16c], 0x1, P0 ;  /* 0x00005b00ecec7a11 */ /* 0x000fe200000f0eff */
[----:B------:R1:W-:Y:S01]  /*5630*/  STL [R1+0x40], R24 ;  /* 0x0000401801007387 */ /* 0x0003e20000100800 */
[----:B0-----:R-:W-:-:S03]  /*5640*/  CS2R R36, SRZ ;  /* 0x0000000000247805 */ /* 0x001fc6000001ff00 */
[----:B------:R0:W-:Y:S01]  /*5650*/  STL [R1+0x30], R11 ;  /* 0x0000300b01007387 */ /* 0x0001e20000100800 */
[C---:B-1----:R-:W-:Y:S02]  /*5660*/  LOP3.LUT R24, R2.reuse, 0x20, RZ, 0x3c, !PT ;  /* 0x0000002002187812 */ /* 0x042fe400078e3cff */
[----:B------:R-:W-:Y:S02]  /*5670*/  LOP3.LUT R24, R3, 0x40, RZ, 0x3c, !PT ;  /* 0x0000004003187812 */ /* 0x000fe400078e3cff */
[----:B0-----:R-:W-:Y:S02]  /*5680*/  LOP3.LUT R11, R2, 0x40, RZ, 0x3c, !PT ;  /* 0x00000040020b7812 */ /* 0x001fe400078e3cff */
[----:B------:R-:W-:Y:S02]  /*5690*/  LOP3.LUT R11, R4, 0x40, RZ, 0x3c, !PT ;  /* 0x00000040040b7812 */ /* 0x000fe400078e3cff */
.L_x_3:
[----:B------:R-:W0:Y:S01]  /*56a0*/  S2R R41, SR_TID.X ;  /* 0x0000000000297919 */ /* 0x000e220000002100 */
[----:B------:R-:W-:Y:S02]  /*56b0*/  ISETP.GE.AND P0, PT, R0, UR4, PT ;  /* 0x0000000400007c0c */ /* 0x000fe4000bf06270 */
[----:B------:R-:W-:Y:S01]  /*56c0*/  PRMT R176, RZ, 0x7610, R176 ;  /* 0x00007610ffb07816 */ /* 0x000fe200000000b0 */
[----:B------:R-:W1:Y:S01]  /*56d0*/  S2R R42, SR_TID.X ;  /* 0x00000000002a7919 */ /* 0x000e620000002100 */
[----:B------:R-:W-:-:S02]  /*56e0*/  PRMT R51, RZ, 0x7610, R51 ;  /* 0x00007610ff337816 */ /* 0x000fc40000000033 */
[----:B------:R-:W-:Y:S01]  /*56f0*/  PRMT R117, RZ, 0x7610, R117 ;  /* 0x00007610ff757816 */ /* 0x000fe20000000075 */
[----:B------:R-:W-:Y:S01]  /*5700*/  STL [R1+0x1c8], R47 ;  /* 0x0001c82f01007387 */ /* 0x000fe20000100800 */
[----:B------:R-:W-:-:S03]  /*5710*/  PRMT R81, RZ, 0x7610, R81 ;  /* 0x00007610ff517816 */ /* 0x000fc60000000051 */
[----:B------:R-:W2:Y:S04]  /*5720*/  S2R R82, SR_TID.X ;  /* 0x0000000000527919 */ /* 0x000ea80000002100 */
[----:B------:R-:W-:Y:S04]  /*5730*/  STL [R1+0x1c4], R60 ;  /* 0x0001c43c01007387 */ /* 0x000fe80000100800 */
[----:B------:R-:W-:Y:S01]  /*5740*/  STL [R1+0x1c0], R61 ;  /* 0x0001c03d01007387 */ /* 0x000fe20000100800 */
[----:B0-----:R-:W-:-:S03]  /*5750*/  SHF.R.U32.HI R8, RZ, 0x7, R41 ;  /* 0x00000007ff087819 */ /* 0x001fc60000011629 */
[----:B------:R-:W-:Y:S01]  /*5760*/  STL [R1+0x1bc], R62 ;  /* 0x0001bc3e01007387 */ /* 0x000fe20000100800 */
[--C-:B------:R-:W-:Y:S02]  /*5770*/  SHF.R.U32.HI R40, RZ, 0x7, R41.reuse ;  /* 0x00000007ff287819 */ /* 0x100fe40000011629 */
[----:B------:R-:W-:Y:S01]  /*5780*/  SGXT.U32 R8, R8, 0x1 ;  /* 0x000000010808781a */ /* 0x000fe20000000000 */
[----:B------:R-:W-:Y:S01]  /*5790*/  STL [R1+0x1b8], R63 ;  /* 0x0001b83f01007387 */ /* 0x000fe20000100800 */
[----:B------:R-:W-:Y:S02]  /*57a0*/  SHF.R.U32.HI R41, RZ, 0x7, R41 ;  /* 0x00000007ff297819 */ /* 0x000fe40000011629 */
[----:B------:R-:W-:Y:S01]  /*57b0*/  LOP3.LUT R8, R8, 0x4, RZ, 0xfc, !PT ;  /* 0x0000000408087812 */ /* 0x000fe200078efcff */
[----:B------:R-:W-:Y:S01]  /*57c0*/  STL [R1+0x1b4], R104 ;  /* 0x0001b46801007387 */ /* 0x000fe20000100800 */
[----:B------:R-:W-:Y:S02]  /*57d0*/  SGXT.U32 R41, R41, 0x1 ;  /* 0x000000012929781a */ /* 0x000fe40000000000 */
[----:B------:R-:W-:Y:S01]  /*57e0*/  ISETP.GE.AND P2, PT, R8, UR4, PT ;  /* 0x0000000408007c0c */ /* 0x000fe2000bf46270 */
[----:B------:R-:W-:Y:S01]  /*57f0*/  STL [R1+0x1b0], R105 ;  /* 0x0001b06901007387 */ /* 0x000fe20000100800 */
[----:B------:R-:W-:-:S02]  /*5800*/  SGXT.U32 R40, R40, 0x1 ;  /* 0x000000012828781a */ /* 0x000fc40000000000 */
[----:B------:R-:W-:Y:S01]  /*5810*/  LOP3.LUT R41, R41, 0x2, RZ, 0xfc, !PT ;  /* 0x0000000229297812 */ /* 0x000fe200078efcff */
[----:B------:R-:W0:Y:S01]  /*5820*/  S2R R8, SR_TID.X ;  /* 0x0000000000087919 */ /* 0x000e220000002100 */
[----:B------:R-:W-:Y:S02]  /*5830*/  LOP3.LUT R40, R40, 0x6, RZ, 0xfc, !PT ;  /* 0x0000000628287812 */ /* 0x000fe400078efcff */
[----:B------:R-:W-:Y:S01]  /*5840*/  ISETP.GE.AND P1, PT, R41, UR4, PT ;  /* 0x0000000429007c0c */ /* 0x000fe2000bf26270 */
[----:B------:R-:W-:Y:S01]  /*5850*/  STL [R1+0x1ac], R106 ;  /* 0x0001ac6a01007387 */ /* 0x000fe20000100800 */
[----:B------:R-:W-:Y:S02]  /*5860*/  ISETP.GE.AND P3, PT, R40, UR4, PT ;  /* 0x0000000428007c0c */ /* 0x000fe4000bf66270 */
[----:B-1----:R-:W-:Y:S01]  /*5870*/  SHF.R.U32.HI R64, RZ, 0x7, R42 ;  /* 0x00000007ff407819 */ /* 0x002fe2000001162a */
[----:B------:R1:W-:Y:S03]  /*5880*/  STL [R1+0x1a8], R107 ;  /* 0x0001a86b01007387 */ /* 0x0003e60000100800 */
[----:B------:R-:W-:Y:S01]  /*5890*/  SGXT.U32 R64, R64, 0x1 ;  /* 0x000000014040781a */ /* 0x000fe20000000000 */
[----:B------:R-:W-:Y:S01]  /*58a0*/  STL [R1+0x1a4], R24 ;  /* 0x0001a41801007387 */ /* 0x000fe20000100800 */
[----:B--2---:R-:W-:-:S02]  /*58b0*/  SHF.R.U32.HI R66, RZ, 0x7, R82 ;  /* 0x00000007ff427819 */ /* 0x004fc40000011652 */
[----:B------:R-:W-:Y:S01]  /*58c0*/  LOP3.LUT R64, R64, 0x6, RZ, 0xfc, !PT ;  /* 0x0000000640407812 */ /* 0x000fe200078efcff */
[----:B------:R2:W-:Y:S01]  /*58d0*/  STL [R1+0x170], R23 ;  /* 0x0001701701007387 */ /* 0x0005e20000100800 */
[----:B0-----:R-:W-:-:S03]  /*58e0*/  SHF.R.U32.HI R8, RZ, 0x7, R8 ;  /* 0x00000007ff087819 */ /* 0x001fc60000011608 */
[----:B------:R-:W-:Y:S01]  /*58f0*/  IMAD R64, R64, c[0x0][0x188], RZ ;  /* 0x0000620040407a24 */ /* 0x000fe200078e02ff */
[----:B------:R-:W-:Y:S01]  /*5900*/  SGXT.U32 R66, R66, 0x1 ;  /* 0x000000014242781a */ /* 0x000fe20000000000 */
[----:B------:R-:W0:Y:S01]  /*5910*/  S2R R94, SR_TID.X ;  /* 0x00000000005e7919 */ /* 0x000e220000002100 */
[----:B------:R-:W-:Y:S01]  /*5920*/  SGXT.U32 R8, R8, 0x1 ;  /* 0x000000010808781a */ /* 0x000fe20000000000 */
[----:B------:R-:W-:Y:S01]  /*5930*/  IMAD.WIDE R64, R64, 0x2, R28 ;  /* 0x0000000240407825 */ /* 0x000fe200078e021c */
[----:B------:R-:W-:Y:S02]  /*5940*/  SHF.R.U32.HI R67, RZ, 0x7, R82 ;  /* 0x00000007ff437819 */ /* 0x000fe40000011652 */
[----:B------:R-:W-:Y:S01]  /*5950*/  PRMT R50, RZ, 0x7610, R50 ;  /* 0x00007610ff327816 */ /* 0x000fe20000000032 */
[----:B------:R-:W-:Y:S01]  /*5960*/  IMAD R8, R8, c[0x0][0x188], RZ ;  /* 0x0000620008087a24 */ /* 0x000fe200078e02ff */
[----:B------:R-:W-:Y:S01]  /*5970*/  LOP3.LUT R66, R66, 0xe, RZ, 0xfc, !PT ;  /* 0x0000000e42427812 */ /* 0x000fe200078efcff */
[----:B------:R3:W4:Y:S02]  /*5980*/  @!P3 LDG.E.U16 R51, [R64.64] ;  /* 0x000000064033b981 */ /* 0x000724000c1e1500 */
[----:B------:R-:W-:Y:S01]  /*5990*/  IMAD.WIDE R40, R8, 0x2, R28 ;  /* 0x0000000208287825 */ /* 0x000fe200078e021c */
[----:B------:R-:W-:-:S02]  /*59a0*/  SHF.R.U32.HI R8, RZ, 0x7, R42 ;  /* 0x00000007ff087819 */ /* 0x000fc4000001162a */
[----:B------:R-:W-:Y:S01]  /*59b0*/  PRMT R172, RZ, 0x7610, R172 ;  /* 0x00007610ffac7816 */ /* 0x000fe200000000ac */
[----:B------:R-:W5:Y:S01]  /*59c0*/  S2R R96, SR_TID.X ;  /* 0x0000000000607919 */ /* 0x000f620000002100 */
[----:B------:R-:W-:Y:S02]  /*59d0*/  SGXT.U32 R8, R8, 0x1 ;  /* 0x000000010808781a */ /* 0x000fe40000000000 */
[----:B------:R-:W-:Y:S01]  /*59e0*/  ISETP.GE.AND P3, PT, R66, UR4, PT ;  /* 0x0000000442007c0c */ /* 0x000fe2000bf66270 */
[----:B------:R0:W4:Y:S01]  /*59f0*/  @!P0 LDG.E.U16 R176, [R40.64] ;  /* 0x0000000628b08981 */ /* 0x000122000c1e1500 */
[----:B------:R-:W-:Y:S02]  /*5a00*/  LOP3.LUT R8, R8, 0x4, RZ, 0xfc, !PT ;  /* 0x0000000408087812 */ /* 0x000fe400078efcff */
[----:B------:R-:W-:Y:S02]  /*5a10*/  SHF.R.U32.HI R42, RZ, 0x7, R42 ;  /* 0x00000007ff2a7819 */ /* 0x000fe4000001162a */
[----:B------:R-:W-:Y:S01]  /*5a20*/  PRMT R173, RZ, 0x7610, R173 ;  /* 0x00007610ffad7816 */ /* 0x000fe200000000ad */
[----:B------:R-:W-:Y:S01]  /*5a30*/  IMAD R8, R8, c[0x0][0x188], RZ ;  /* 0x0000620008087a24 */ /* 0x000fe200078e02ff */
[----:B------:R-:W0:Y:S01]  /*5a40*/  S2R R66, SR_TID.X ;  /* 0x0000000000427919 */ /* 0x000e220000002100 */
[----:B------:R-:W-:-:S02]  /*5a50*/  SGXT.U32 R42, R42, 0x1 ;  /* 0x000000012a2a781a */ /* 0x000fc40000000000 */
[----:B------:R-:W-:Y:S01]  /*5a60*/  IMAD.WIDE R48, R8, 0x2, R28 ;  /* 0x0000000208307825 */ /* 0x000fe200078e021c */
[----:B------:R-:W-:Y:S01]  /*5a70*/  PRMT R171, RZ, 0x7610, R171 ;  /* 0x00007610ffab7816 */ /* 0x000fe200000000ab */
[----:B------:R-:W0:Y:S01]  /*5a80*/  S2R R8, SR_TID.X ;  /* 0x0000000000087919 */ /* 0x000e220000002100 */
[----:B------:R-:W-:Y:S02]  /*5a90*/  LOP3.LUT R42, R42, 0x2, RZ, 0xfc, !PT ;  /* 0x000000022a2a7812 */ /* 0x000fe400078efcff */
[----:B------:R-:W-:Y:S01]  /*5aa0*/  SGXT.U32 R67, R67, 0x1 ;  /* 0x000000014343781a */ /* 0x000fe20000000000 */
[----:B------:R0:W4:Y:S02]  /*5ab0*/  @!P2 LDG.E.U16 R81, [R48.64] ;  /* 0x000000063051a981 */ /* 0x000124000c1e1500 */
[----:B------:R-:W-:Y:S01]  /*5ac0*/  IMAD R42, R42, c[0x0][0x188], RZ ;  /* 0x000062002a2a7a24 */ /* 0x000fe200078e02ff */
[----:B------:R-:W-:Y:S02]  /*5ad0*/  PRMT R170, RZ, 0x7610, R170 ;  /* 0x00007610ffaa7816 */ /* 0x000fe400000000aa */
[----:B------:R-:W-:Y:S01]  /*5ae0*/  PRMT R147, RZ, 0x7610, R147 ;  /* 0x00007610ff937816 */ /* 0x000fe20000000093 */
[----:B------:R-:W-:Y:S01]  /*5af0*/  IMAD.WIDE R42, R42, 0x2, R28 ;  /* 0x000000022a2a7825 */ /* 0x000fe200078e021c */
[----:B------:R-:W-:-:S02]  /*5b00*/  PRMT R80, RZ, 0x7610, R80 ;  /* 0x00007610ff507816 */ /* 0x000fc40000000050 */
[----:B------:R-:W-:Y:S02]  /*5b10*/  PRMT R146, RZ, 0x7610, R146 ;  /* 0x00007610ff927816 */ /* 0x000fe40000000092 */
[----:B------:R-:W-:Y:S01]  /*5b20*/  PRMT R145, RZ, 0x7610, R145 ;  /* 0x00007610ff917816 */ /* 0x000fe20000000091 */
[----:B------:R2:W4:Y:S04]  /*5b30*/  @!P1 LDG.E.U16 R117, [R42.64] ;  /* 0x000000062a759981 */ /* 0x000528000c1e1500 */
[----:B------:R-:W2:Y:S01]  /*5b40*/  S2R R110, SR_TID.X ;  /* 0x00000000006e7919 */ /* 0x000ea20000002100 */
[----:B0-----:R-:W-:-:S03]  /*5b50*/  SHF.R.U32.HI R8, RZ, 0x7, R8 ;  /* 0x00000007ff087819 */ /* 0x001fc60000011608 */
[----:B-1----:R-:W4:Y:S01]  /*5b60*/  LDL.LU R107, [R1+0x40] ;  /* 0x00004000016b7983 */ /* 0x002f220000300800 */
[----:B------:R-:W-:-:S04]  /*5b70*/  SGXT.U32 R8, R8, 0x1 ;  /* 0x000000010808781a */ /* 0x000fc80000000000 */
[----:B------:R-:W-:-:S04]  /*5b80*/  LOP3.LUT R8, R8, 0x8, RZ, 0xfc, !PT ;  /* 0x0000000808087812 */ /* 0x000fc800078efcff */
[----:B------:R-:W-:Y:S02]  /*5b90*/  ISETP.GE.AND P0, PT, R8, UR4, PT ;  /* 0x0000000408007c0c */ /* 0x000fe4000bf06270 */
[----:B------:R-:W-:-:S04]  /*5ba0*/  SHF.R.U32.HI R8, RZ, 0x7, R82 ;  /* 0x00000007ff087819 */ /* 0x000fc80000011652 */
[----:B------:R-:W-:-:S04]  /*5bb0*/  SGXT.U32 R8, R8, 0x1 ;  /* 0x000000010808781a */ /* 0x000fc80000000000 */
[----:B------:R-:W-:-:S04]  /*5bc0*/  LOP3.LUT R8, R8, 0x10, RZ, 0xfc, !PT ;  /* 0x0000001008087812 */ /* 0x000fc800078efcff */
[----:B------:R-:W-:Y:S02]  /*5bd0*/  ISETP.GE.AND P4, PT, R8, UR4, PT ;  /* 0x0000000408007c0c */ /* 0x000fe4000bf86270 */
[----:B------:R-:W0:Y:S02]  /*5be0*/  S2R R8, SR_TID.X ;  /* 0x0000000000087919 */ /* 0x000e240000002100 */
[----:B0-----:R-:W-:-:S04]  /*5bf0*/  SHF.R.U32.HI R8, RZ, 0x7, R8 ;  /* 0x00000007ff087819 */ /* 0x001fc80000011608 */
[----:B------:R-:W-:-:S04]  /*5c00*/  SGXT.U32 R8, R8, 0x1 ;  /* 0x000000010808781a */ /* 0x000fc80000000000 */
[----:B------:R-:W-:-:S05]  /*5c10*/  LOP3.LUT R8, R8, 0x8, RZ, 0xfc, !PT ;  /* 0x0000000808087812 */ /* 0x000fca00078efcff */
[----:B------:R-:W-:-:S04]  /*5c20*/  IMAD R8, R8, c[0x0][0x188], RZ ;  /* 0x0000620008087a24 */ /* 0x000fc800078e02ff */
[----:B--2---:R-:W-:Y:S01]  /*5c30*/  IMAD.WIDE R42, R8, 0x2, R28 ;  /* 0x00000002082a7825 */ /* 0x004fe200078e021c */
[----:B------:R-:W-:-:S04]  /*5c40*/  SHF.R.U32.HI R8, RZ, 0x7, R66 ;  /* 0x00000007ff087819 */ /* 0x000fc80000011642 */
[----:B------:R-:W-:Y:S01]  /*5c50*/  SGXT.U32 R8, R8, 0x1 ;  /* 0x000000010808781a */ /* 0x000fe20000000000 */
[----:B------:R0:W2:Y:S03]  /*5c60*/  @!P0 LDG.E.U16 R173, [R42.64] ;  /* 0x000000062aad8981 */ /* 0x0000a6000c1e1500 */
[----:B------:R-:W-:-:S05]  /*5c70*/  LOP3.LUT R8, R8, 0x10, RZ, 0xfc, !PT ;  /* 0x0000001008087812 */ /* 0x000fca00078efcff */
[----:B------:R-:W-:-:S04]  /*5c80*/  IMAD R8, R8, c[0x0][0x188], RZ ;  /* 0x0000620008087a24 */ /* 0x000fc800078e02ff */
[----:B------:R-:W-:Y:S02]  /*5c90*/  IMAD.WIDE R92, R8, 0x2, R28 ;  /* 0x00000002085c7825 */ /* 0x000fe400078e021c */
[----:B------:R-:W1:Y:S01]  /*5ca0*/  S2R R8, SR_TID.X ;  /* 0x0000000000087919 */ /* 0x000e620000002100 */
[----:B------:R-:W-:Y:S02]  /*5cb0*/  SHF.R.U32.HI R0, RZ, 0x7, R66 ;  /* 0x00000007ff007819 */ /* 0x000fe40000011642 */
[----:B------:R-:W-:Y:S01]  /*5cc0*/  SHF.R.U32.HI R82, RZ, 0x7, R82 ;  /* 0x00000007ff527819 */ /* 0x000fe20000011652 */
[----:B------:R0:W2:Y:S01]  /*5cd0*/  @!P4 LDG.E.U16 R172, [R92.64] ;  /* 0x000000065cacc981 */ /* 0x0000a2000c1e1500 */
[----:B------:R-:W-:Y:S02]  /*5ce0*/  SGXT.U32 R0, R0, 0x1 ;  /* 0x000000010000781a */ /* 0x000fe40000000000 */
[----:B------:R-:W-:Y:S02]  /*5cf0*/  SGXT.U32 R82, R82, 0x1 ;  /* 0x000000015252781a */ /* 0x000fe40000000000 */
[----:B------:R-:W-:-:S02]  /*5d00*/  LOP3.LUT R0, R0, 0xe, RZ, 0xfc, !PT ;  /* 0x0000000e00007812 */ /* 0x000fc400078efcff */
[----:B------:R-:W-:Y:S02]  /*5d10*/  SHF.R.U32.HI R23, RZ, 0x7, R66 ;  /* 0x00000007ff177819 */ /* 0x000fe40000011642 */
[----:B------:R-:W-:Y:S01]  /*5d20*/  LOP3.LUT R82, R82, 0xa, RZ, 0xfc, !PT ;  /* 0x0000000a52527812 */ /* 0x000fe200078efcff */
[----:B------:R-:W-:Y:S01]  /*5d30*/  IMAD R0, R0, c[0x0][0x188], RZ ;  /* 0x0000620000007a24 */ /* 0x000fe200078e02ff */
[----:B------:R-:W-:Y:S02]  /*5d40*/  SGXT.U32 R23, R23, 0x1 ;  /* 0x000000011717781a */ /* 0x000fe40000000000 */
[----:B------:R-:W-:Y:S02]  /*5d50*/  LOP3.LUT R67, R67, 0xc, RZ, 0xfc, !PT ;  /* 0x0000000c43437812 */ /* 0x000fe400078efcff */
[----:B------:R-:W-:Y:S01]  /*5d60*/  ISETP.GE.AND P1, PT, R82, UR4, PT ;  /* 0x0000000452007c0c */ /* 0x000fe2000bf26270 */
[----:B------:R-:W-:Y:S01]  /*5d70*/  IMAD.WIDE R82, R0, 0x2, R28 ;  /* 0x0000000200527825 */ /* 0x000fe200078e021c */
[----:B------:R-:W-:-:S02]  /*5d80*/  LOP3.LUT R23, R23, 0xc, RZ, 0xfc, !PT ;  /* 0x0000000c17177812 */ /* 0x000fc400078efcff */
[----:B------:R-:W-:Y:S02]  /*5d90*/  ISETP.GE.AND P2, PT, R67, UR4, PT ;  /* 0x0000000443007c0c */ /* 0x000fe4000bf46270 */
[--C-:B-1----:R-:W-:Y:S01]  /*5da0*/  SHF.R.U32.HI R0, RZ, 0x7, R8.reuse ;  /* 0x00000007ff007819 */ /* 0x102fe20000011608 */
[----:B------:R1:W2:Y:S01]  /*5db0*/  @!P3 LDG.E.U16 R50, [R82.64] ;  /* 0x000000065232b981 */ /* 0x0002a2000c1e1500 */
[----:B------:R-:W-:Y:S01]  /*5dc0*/  SHF.R.U32.HI R8, RZ, 0x7, R8 ;  /* 0x00000007ff087819 */ /* 0x000fe20000011608 */
[----:B------:R-:W-:Y:S01]  /*5dd0*/  IMAD R23, R23, c[0x0][0x188], RZ ;  /* 0x0000620017177a24 */ /* 0x000fe200078e02ff */
[----:B---3--:R-:W-:Y:S02]  /*5de0*/  PRMT R64, RZ, 0x7610, R64 ;  /* 0x00007610ff407816 */ /* 0x008fe40000000040 */
[----:B------:R-:W-:Y:S02]  /*5df0*/  SGXT.U32 R8, R8, 0x1 ;  /* 0x000000010808781a */ /* 0x000fe40000000000 */
[----:B------:R-:W-:Y:S01]  /*5e00*/  SHF.R.U32.HI R24, RZ, 0x7, R66 ;  /* 0x00000007ff187819 */ /* 0x000fe20000011642 */
[----:B------:R-:W-:Y:S01]  /*5e10*/  IMAD.WIDE R66, R23, 0x2, R28 ;  /* 0x0000000217427825 */ /* 0x000fe200078e021c */
[----:B------:R-:W-:-:S04]  /*5e20*/  LOP3.LUT R8, R8, 0x12, RZ, 0xfc, !PT ;  /* 0x0000001208087812 */ /* 0x000fc800078efcff */
[----:B------:R3:W2:Y:S01]  /*5e30*/  @!P2 LDG.E.U16 R64, [R66.64] ;  /* 0x000000064240a981 */ /* 0x0006a2000c1e1500 */
[----:B------:R-:W-:Y:S02]  /*5e40*/  ISETP.GE.AND P2, PT, R8, UR4, PT ;  /* 0x0000000408007c0c */ /* 0x000fe4000bf46270 */
[----:B------:R-:W-:-:S04]  /*5e50*/  SHF.R.U32.HI R8, RZ, 0x7, R94 ;  /* 0x00000007ff087819 */ /* 0x000fc8000001165e */
[----:B------:R-:W-:-:S04]  /*5e60*/  SGXT.U32 R8, R8, 0x1 ;  /* 0x000000010808781a */ /* 0x000fc80000000000 */
[----:B------:R-:W-:-:S04]  /*5e70*/  LOP3.LUT R8, R8, 0x18, RZ, 0xfc, !PT ;  /* 0x0000001808087812 */ /* 0x000fc800078efcff */
[----:B------:R-:W-:Y:S02]  /*5e80*/  ISETP.GE.AND P5, PT, R8, UR4, PT ;  /* 0x0000000408007c0c */ /* 0x000fe4000bfa6270 */
[----:B------:R-:W0:Y:S01]  /*5e90*/  S2R R8, SR_TID.X ;  /* 0x0000000000087919 */ /* 0x000e220000002100 */
[----:B------:R-:W-:Y:S02]  /*5ea0*/  SGXT.U32 R0, R0, 0x1 ;  /* 0x000000010000781a */ /* 0x000fe40000000000 */
[----:B------:R-:W-:Y:S02]  /*5eb0*/  SGXT.U32 R24, R24, 0x1 ;  /* 0x000000011818781a */ /* 0x000fe40000000000 */
[----:B------:R-:W-:Y:S02]  /*5ec0*/  LOP3.LUT R0, R0, 0x14, RZ, 0xfc, !PT ;  /* 0x0000001400007812 */ /* 0x000fe400078efcff */
[----:B------:R-:W-:Y:S02]  /*5ed0*/  LOP3.LUT R24, R24, 0xa, RZ, 0xfc, !PT ;  /* 0x0000000a18187812 */ /* 0x000fe400078efcff */
[----:B------:R-:W-:-:S02]  /*5ee0*/  ISETP.GE.AND P3, PT, R0, UR4, PT ;  /* 0x0000000400007c0c */ /* 0x000fc4000bf66270 */
[----:B------:R-:W-:Y:S01]  /*5ef0*/  SHF.R.U32.HI R0, RZ, 0x7, R94 ;  /* 0x00000007ff007819 */ /* 0x000fe2000001165e */
[----:B------:R-:W-:Y:S01]  /*5f00*/  IMAD R24, R24, c[0x0][0x188], RZ ;  /* 0x0000620018187a24 */ /* 0x000fe200078e02ff */
[----:B------:R-:W-:Y:S02]  /*5f10*/  PRMT R41, RZ, 0x7610, R41 ;  /* 0x00007610ff297816 */ /* 0x000fe40000000029 */
[----:B------:R-:W-:Y:S01]  /*5f20*/  SGXT.U32 R0, R0, 0x1 ;  /* 0x000000010000781a */ /* 0x000fe20000000000 */
[----:B------:R-:W-:-:S03]  /*5f30*/  IMAD.WIDE R48, R24, 0x2, R28 ;  /* 0x0000000218307825 */ /* 0x000fc600078e021c */
[----:B------:R-:W-:Y:S02]  /*5f40*/  LOP3.LUT R0, R0, 0x1a, RZ, 0xfc, !PT ;  /* 0x0000001a00007812 */ /* 0x000fe400078efcff */
[----:B------:R1:W2:Y:S02]  /*5f50*/  @!P1 LDG.E.U16 R41, [R48.64] ;  /* 0x0000000630299981 */ /* 0x0002a4000c1e1500 */
[----:B------:R-:W-:Y:S02]  /*5f60*/  ISETP.GE.AND P1, PT, R0, UR4, PT ;  /* 0x0000000400007c0c */ /* 0x000fe4000bf26270 */
[----:B0-----:R-:W-:Y:S02]  /*5f70*/  SHF.R.U32.HI R0, RZ, 0x7, R8 ;  /* 0x00000007ff007819 */ /* 0x001fe40000011608 */
[----:B------:R-:W-:Y:S02]  /*5f80*/  SHF.R.U32.HI R8, RZ, 0x7, R94 ;  /* 0x00000007ff087819 */ /* 0x000fe4000001165e */
[----:B------:R-:W-:-:S02]  /*5f90*/  SGXT.U32 R0, R0, 0x1 ;  /* 0x000000010000781a */ /* 0x000fc40000000000 */
[----:B------:R-:W-:Y:S02]  /*5fa0*/  SHF.R.U32.HI R23, RZ, 0x7, R94 ;  /* 0x00000007ff177819 */ /* 0x000fe4000001165e */
[----:B------:R-:W-:Y:S02]  /*5fb0*/  SGXT.U32 R8, R8, 0x1 ;  /* 0x000000010808781a */ /* 0x000fe40000000000 */
[----:B------:R-:W-:Y:S02]  /*5fc0*/  LOP3.LUT R0, R0, 0x12, RZ, 0xfc, !PT ;  /* 0x0000001200007812 */ /* 0x000fe400078efcff */
[----:B------:R-:W-:Y:S02]  /*5fd0*/  SGXT.U32 R23, R23, 0x1 ;  /* 0x000000011717781a */ /* 0x000fe40000000000 */
[----:B------:R-:W-:Y:S01]  /*5fe0*/  LOP3.LUT R8, R8, 0x18, RZ, 0xfc, !PT ;  /* 0x0000001808087812 */ /* 0x000fe200078efcff */
[----:B------:R-:W-:Y:S01]  /*5ff0*/  IMAD R0, R0, c[0x0][0x188], RZ ;  /* 0x0000620000007a24 */ /* 0x000fe200078e02ff */
[----:B------:R-:W-:-:S03]  /*6000*/  LOP3.LUT R23, R23, 0x16, RZ, 0xfc, !PT ;  /* 0x0000001617177812 */ /* 0x000fc600078efcff */
[----:B------:R-:W-:Y:S01]  /*6010*/  IMAD R8, R8, c[0x0][0x188], RZ ;  /* 0x0000620008087a24 */ /* 0x000fe200078e02ff */
[----:B------:R-:W-:Y:S01]  /*6020*/  ISETP.GE.AND P4, PT, R23, UR4, PT ;  /* 0x0000000417007c0c */ /* 0x000fe2000bf86270 */
[----:B---3--:R-:W-:Y:S01]  /*6030*/  IMAD.WIDE R66, R0, 0x2, R28 ;  /* 0x0000000200427825 */ /* 0x008fe200078e021c */
[--C-:B------:R-:W-:Y:S02]  /*6040*/  SHF.R.U32.HI R0, RZ, 0x7, R94.reuse ;  /* 0x00000007ff007819 */ /* 0x100fe4000001165e */
[--C-:B------:R-:W-:Y:S02]  /*6050*/  SHF.R.U32.HI R23, RZ, 0x7, R94.reuse ;  /* 0x00000007ff177819 */ /* 0x100fe4000001165e */
[----:B------:R-:W-:Y:S01]  /*6060*/  SHF.R.U32.HI R24, RZ, 0x7, R94 ;  /* 0x00000007ff187819 */ /* 0x000fe2000001165e */
[----:B------:R-:W-:Y:S02]  /*6070*/  IMAD.WIDE R94, R8, 0x2, R28 ;  /* 0x00000002085e7825 */ /* 0x000fe400078e021c */
[----:B------:R-:W0:Y:S01]  /*6080*/  S2R R8, SR_TID.X ;  /* 0x0000000000087919 */ /* 0x000e220000002100 */
[----:B------:R-:W-:-:S02]  /*6090*/  SGXT.U32 R0, R0, 0x1 ;  /* 0x000000010000781a */ /* 0x000fc40000000000 */
[----:B------:R-:W-:Y:S01]  /*60a0*/  SGXT.U32 R24, R24, 0x1 ;  /* 0x000000011818781a */ /* 0x000fe20000000000 */
[----:B------:R3:W2:Y:S01]  /*60b0*/  @!P5 LDG.E.U16 R171, [R94.64] ;  /* 0x000000065eabd981 */ /* 0x0006a2000c1e1500 */
[----:B------:R-:W-:-:S04]  /*60c0*/  LOP3.LUT R0, R0, 0x1c, RZ, 0xfc, !PT ;  /* 0x0000001c00007812 */ /* 0x000fc800078efcff */
[----:B------:R-:W-:Y:S02]  /*60d0*/  ISETP.GE.AND P0, PT, R0, UR4, PT ;  /* 0x0000000400007c0c */ /* 0x000fe4000bf06270 */
[----:B------:R-:W-:Y:S02]  /*60e0*/  PRMT R65, RZ, 0x7610, R65 ;  /* 0x00007610ff417816 */ /* 0x000fe40000000041 */
[----:B------:R-:W-:Y:S02]  /*60f0*/  LOP3.LUT R24, R24, 0x14, RZ, 0xfc, !PT ;  /* 0x0000001418187812 */ /* 0x000fe400078efcff */
[----:B------:R-:W-:Y:S02]  /*6100*/  PRMT R42, RZ, 0x7610, R42 ;  /* 0x00007610ff2a7816 */ /* 0x000fe4000000002a */
[----:B------:R1:W2:Y:S01]  /*6110*/  @!P2 LDG.E.U16 R65, [R66.64] ;  /* 0x000000064241a981 */ /* 0x0002a2000c1e1500 */
[----:B0-----:R-:W-:Y:S02]  /*6120*/  SHF.R.U32.HI R0, RZ, 0x7, R8 ;  /* 0x00000007ff007819 */ /* 0x001fe40000011608 */
[----:B-----5:R-:W-:-:S04]  /*6130*/  SHF.R.U32.HI R8, RZ, 0x7, R96 ;  /* 0x00000007ff087819 */ /* 0x020fc80000011660 */
[----:B------:R-:W-:Y:S02]  /*6140*/  SGXT.U32 R8, R8, 0x1 ;  /* 0x000000010808781a */ /* 0x000fe40000000000 */
[----:B------:R-:W-:Y:S02]  /*6150*/  SGXT.U32 R0, R0, 0x1 ;  /* 0x000000010000781a */ /* 0x000fe40000000000 */
[----:B------:R-:W-:Y:S01]  /*6160*/  LOP3.LUT R8, R8, 0x1e, RZ, 0xfc, !PT ;  /* 0x0000001e08087812 */ /* 0x000fe200078efcff */
[----:B------:R-:W-:Y:S01]  /*6170*/  IMAD R24, R24, c[0x0][0x188], RZ ;  /* 0x0000620018187a24 */ /* 0x000fe200078e02ff */
[----:B------:R-:W-:Y:S02]  /*6180*/  LOP3.LUT R0, R0, 0x1a, RZ, 0xfc, !PT ;  /* 0x0000001a00007812 */ /* 0x000fe400078efcff */
[----:B------:R-:W-:Y:S01]  /*6190*/  ISETP.GE.AND P2, PT, R8, UR4, PT ;  /* 0x0000000408007c0c */ /* 0x000fe2000bf46270 */
[----:B-1----:R-:W-:Y:S01]  /*61a0*/  IMAD.WIDE R82, R24, 0x2, R28 ;  /* 0x0000000218527825 */ /* 0x002fe200078e021c */
[----:B------:R-:W-:-:S02]  /*61b0*/  SGXT.U32 R23, R23, 0x1 ;  /* 0x000000011717781a */ /* 0x000fc40000000000 */
[----:B------:R-:W-:Y:S01]  /*61c0*/  SHF.R.U32.HI R8, RZ, 0x7, R96 ;  /* 0x00000007ff087819 */ /* 0x000fe20000011660 */
[----:B------:R-:W-:Y:S01]  /*61d0*/  IMAD R0, R0, c[0x0][0x188], RZ ;  /* 0x0000620000007a24 */ /* 0x000fe200078e02ff */
[----:B------:R-:W-:Y:S01]  /*61e0*/  LOP3.LUT R23, R23, 0x16, RZ, 0xfc, !PT ;  /* 0x0000001617177812 */ /* 0x000fe200078efcff */
[----:B------:R0:W5:Y:S01]  /*61f0*/  @!P3 LDG.E.U16 R42, [R82.64] ;  /* 0x00000006522ab981 */ /* 0x000162000c1e1500 */
[----:B------:R-:W-:Y:S02]  /*6200*/  SGXT.U32 R8, R8, 0x1 ;  /* 0x000000010808781a */ /* 0x000fe40000000000 */
[----:B------:R-:W-:Y:S01]  /*6210*/  PRMT R40, RZ, 0x7610, R40 ;  /* 0x00007610ff287816 */ /* 0x000fe20000000028 */
[----:B------:R-:W-:Y:S01]  /*6220*/  IMAD R23, R23, c[0x0][0x188], RZ ;  /* 0x0000620017177a24 */ /* 0x000fe200078e02ff */
[----:B------:R-:W-:Y:S01]  /*6230*/  LOP3.LUT R8, R8, 0x22, RZ, 0xfc, !PT ;  /* 0x0000002208087812 */ /* 0x000fe200078efcff */
[----:B0-----:R-:W-:Y:S01]  /*6240*/  IMAD.WIDE R82, R0, 0x2, R28 ;  /* 0x0000000200527825 */ /* 0x001fe200078e021c */
[----:B------:R-:W-:-:S03]  /*6250*/  SHF.R.U32.HI R0, RZ, 0x7, R96 ;  /* 0x00000007ff007819 */ /* 0x000fc60000011660 */
[----:B------:R-:W-:Y:S01]  /*6260*/  IMAD.WIDE R92, R23, 0x2, R28 ;  /* 0x00000002175c7825 */ /* 0x000fe200078e021c */
[----:B------:R0:W2:Y:S01]  /*6270*/  @!P1 LDG.E.U16 R40, [R82.64] ;  /* 0x0000000652289981 */ /* 0x0000a2000c1e1500 */
[----:B------:R-:W-:Y:S02]  /*6280*/  ISETP.GE.AND P1, PT, R8, UR4, PT ;  /* 0x0000000408007c0c */ /* 0x000fe4000bf26270 */
[----:B------:R-:W-:Y:S01]  /*6290*/  SHF.R.U32.HI R23, RZ, 0x7, R96 ;  /* 0x00000007ff177819 */ /* 0x000fe20000011660 */
[----:B------:R-:W1:Y:S01]  /*62a0*/  S2R R8, SR_TID.X ;  /* 0x0000000000087919 */ /* 0x000e620000002100 */
[----:B------:R-:W-:Y:S02]  /*62b0*/  SGXT.U32 R0, R0, 0x1 ;  /* 0x000000010000781a */ /* 0x000fe40000000000 */
[----:B------:R-:W-:Y:S02]  /*62c0*/  SGXT.U32 R23, R23, 0x1 ;  /* 0x000000011717781a */ /* 0x000fe40000000000 */
[----:B------:R-:W-:-:S02]  /*62d0*/  LOP3.LUT R0, R0, 0x20, RZ, 0xfc, !PT ;  /* 0x0000002000007812 */ /* 0x000fc400078efcff */
[----:B------:R-:W-:Y:S02]  /*62e0*/  LOP3.LUT R23, R23, 0x1c, RZ, 0xfc, !PT ;  /* 0x0000001c17177812 */ /* 0x000fe400078efcff */
[----:B------:R-:W-:Y:S02]  /*62f0*/  PRMT R49, RZ, 0x7610, R49 ;  /* 0x00007610ff317816 */ /* 0x000fe40000000031 */
[----:B------:R-:W-:Y:S02]  /*6300*/  ISETP.GE.AND P3, PT, R0, UR4, PT ;  /* 0x0000000400007c0c */ /* 0x000fe4000bf66270 */
[----:B------:R-:W-:Y:S01]  /*6310*/  SHF.R.U32.HI R0, RZ, 0x7, R96 ;  /* 0x00000007ff007819 */ /* 0x000fe20000011660 */
[----:B------:R-:W-:Y:S01]  /*6320*/  IMAD R23, R23, c[0x0][0x188], RZ ;  /* 0x0000620017177a24 */ /* 0x000fe200078e02ff */
[----:B------:R0:W2:Y:S01]  /*6330*/  @!P4 LDG.E.U16 R49, [R92.64] ;  /* 0x000000065c31c981 */ /* 0x0000a2000c1e1500 */
[----:B------:R-:W-:Y:S02]  /*6340*/  PRMT R67, RZ, 0x7610, R67 ;  /* 0x00007610ff437816 */ /* 0x000fe40000000043 */
[----:B------:R-:W-:-:S04]  /*6350*/  SGXT.U32 R0, R0, 0x1 ;  /* 0x000000010000781a */ /* 0x000fc80000000000 */
[----:B------:R-:W-:Y:S01]  /*6360*/  LOP3.LUT R0, R0, 0x24, RZ, 0xfc, !PT ;  /* 0x0000002400007812 */ /* 0x000fe200078efcff */
[----:B0-----:R-:W-:-:S05]  /*6370*/  IMAD.WIDE R92, R23, 0x2, R28 ;  /* 0x00000002175c7825 */ /* 0x001fca00078e021c */
[----:B------:R0:W2:Y:S01]  /*6380*/  @!P0 LDG.E.U16 R67, [R92.64] ;  /* 0x000000065c438981 */ /* 0x0000a2000c1e1500 */
[----:B------:R-:W-:Y:S02]  /*6390*/  ISETP.GE.AND P0, PT, R0, UR4, PT ;  /* 0x0000000400007c0c */ /* 0x000fe4000bf06270 */
[----:B-1----:R-:W-:-:S04]  /*63a0*/  SHF.R.U32.HI R0, RZ, 0x7, R8 ;  /* 0x00000007ff007819 */ /* 0x002fc80000011608 */
[----:B------:R-:W-:-:S04]  /*63b0*/  SGXT.U32 R0, R0, 0x1 ;  /* 0x000000010000781a */ /* 0x000fc80000000000 */
[----:B------:R-:W-:-:S05]  /*63c0*/  LOP3.LUT R0, R0, 0x20, RZ, 0xfc, !PT ;  /* 0x0000002000007812 */ /* 0x000fca00078efcff */
[----:B------:R-:W-:Y:S01]  /*63d0*/  IMAD R0, R0, c[0x0][0x188], RZ ;  /* 0x0000620000007a24 */ /* 0x000fe200078e02ff */
[----:B------:R-:W-:-:S03]  /*63e0*/  SHF.R.U32.HI R23, RZ, 0x7, R8 ;  /* 0x00000007ff177819 */ /* 0x000fc60000011608 */
[----:B0-----:R-:W-:Y:S01]  /*63f0*/  IMAD.WIDE R92, R0, 0x2, R28 ;  /* 0x00000002005c7825 */ /* 0x001fe200078e021c */
[----:B------:R-:W-:Y:S02]  /*6400*/  SHF.R.U32.HI R0, RZ, 0x7, R8 ;  /* 0x00000007ff007819 */ /* 0x000fe40000011608 */
[----:B------:R-:W-:Y:S02]  /*6410*/  SGXT.U32 R23, R23, 0x1 ;  /* 0x000000011717781a */ /* 0x000fe40000000000 */
[----:B------:R-:W-:Y:S01]  /*6420*/  SGXT.U32 R0, R0, 0x1 ;  /* 0x000000010000781a */ /* 0x000fe20000000000 */
[----:B------:R0:W2:Y:S01]  /*6430*/  @!P3 LDG.E.U16 R170, [R92.64] ;  /* 0x000000065caab981 */ /* 0x0000a2000c1e1500 */
[----:B------:R-:W-:Y:S02]  /*6440*/  LOP3.LUT R23, R23, 0x1e, RZ, 0xfc, !PT ;  /* 0x0000001e17177812 */ /* 0x000fe400078efcff */
[----:B------:R-:W-:-:S04]  /*6450*/  LOP3.LUT R0, R0, 0x26, RZ, 0xfc, !PT ;  /* 0x0000002600007812 */ /* 0x000fc800078efcff */
[----:B------:R-:W-:Y:S02]  /*6460*/  ISETP.GE.AND P4, PT, R0, UR4, PT ;  /* 0x0000000400007c0c */ /* 0x000fe4000bf86270 */
[----:B------:R-:W-:Y:S01]  /*6470*/  SHF.R.U32.HI R0, RZ, 0x7, R8 ;  /* 0x00000007ff007819 */ /* 0x000fe20000011608 */
[----:B------:R-:W-:Y:S01]  /*6480*/  IMAD R23, R23, c[0x0][0x188], RZ ;  /* 0x0000620017177a24 */ /* 0x000fe200078e02ff */
[----:B------:R-:W-:Y:S02]  /*6490*/  PRMT R48, RZ, 0x7610, R48 ;  /* 0x00007610ff307816 */ /* 0x000fe40000000030 */
[----:B------:R-:W-:Y:S01]  /*64a0*/  SGXT.U32 R0, R0, 0x1 ;  /* 0x000000010000781a */ /* 0x000fe20000000000 */
[----:B------:R-:W-:-:S03]  /*64b0*/  IMAD.WIDE R82, R23, 0x2, R28 ;  /* 0x0000000217527825 */ /* 0x000fc600078e021c */
[----:B------:R-:W-:Y:S02]  /*64c0*/  LOP3.LUT R0, R0, 0x28, RZ, 0xfc, !PT ;  /* 0x0000002800007812 */ /* 0x000fe400078efcff */
[----:B------:R1:W2:Y:S01]  /*64d0*/  @!P2 LDG.E.U16 R48, [R82.64] ;  /* 0x000000065230a981 */ /* 0x0002a2000c1e1500 */
[--C-:B------:R-:W-:Y:S02]  /*64e0*/  SHF.R.U32.HI R23, RZ, 0x7, R8.reuse ;  /* 0x00000007ff177819 */ /* 0x100fe40000011608 */
[----:B------:R-:W-:Y:S02]  /*64f0*/  ISETP.GE.AND P2, PT, R0, UR4, PT ;  /* 0x0000000400007c0c */ /* 0x000fe4000bf46270 */
[----:B------:R-:W-:Y:S02]  /*6500*/  SHF.R.U32.HI R0, RZ, 0x7, R8 ;  /* 0x00000007ff007819 */ /* 0x000fe40000011608 */
[----:B------:R-:W-:Y:S02]  /*6510*/  SGXT.U32 R23, R23, 0x1 ;  /* 0x000000011717781a */ /* 0x000fe40000000000 */
[----:B------:R-:W-:-:S02]  /*6520*/  SGXT.U32 R0, R0, 0x1 ;  /* 0x000000010000781a */ /* 0x000fc40000000000 */
[----:B------:R-:W-:Y:S02]  /*6530*/  LOP3.LUT R23, R23, 0x22, RZ, 0xfc, !PT ;  /* 0x0000002217177812 */ /* 0x000fe400078efcff */
[----:B------:R-:W-:-:S03]  /*6540*/  LOP3.LUT R0, R0, 0x26, RZ, 0xfc, !PT ;  /* 0x0000002600007812 */ /* 0x000fc600078efcff */
[----:B------:R-:W-:Y:S02]  /*6550*/  IMAD R23, R23, c[0x0][0x188], RZ ;  /* 0x0000620017177a24 */ /* 0x000fe400078e02ff */
[----:B------:R-:W-:Y:S02]  /*6560*/  IMAD R0, R0, c[0x0][0x188], RZ ;  /* 0x0000620000007a24 */ /* 0x000fe400078e02ff */
[----:B---3--:R-:W-:Y:S01]  /*6570*/  IMAD.WIDE R94, R23, 0x2, R28 ;  /* 0x00000002175e7825 */ /* 0x008fe200078e021c */
[----:B------:R-:W-:-:S03]  /*6580*/  SHF.R.U32.HI R23, RZ, 0x7, R8 ;  /* 0x00000007ff177819 */ /* 0x000fc60000011608 */
[----:B0-----:R-:W-:Y:S01]  /*6590*/  IMAD.WIDE R92, R0, 0x2, R28 ;  /* 0x00000002005c7825 */ /* 0x001fe200078e021c */
[--C-:B------:R-:W-:Y:S02]  /*65a0*/  SHF.R.U32.HI R0, RZ, 0x7, R8.reuse ;  /* 0x00000007ff007819 */ /* 0x100fe40000011608 */
[----:B------:R-:W-:Y:S02]  /*65b0*/  SHF.R.U32.HI R8, RZ, 0x7, R8 ;  /* 0x00000007ff087819 */ /* 0x000fe40000011608 */
[----:B------:R-:W-:Y:S02]  /*65c0*/  PRMT R66, RZ, 0x7610, R66 ;  /* 0x00007610ff427816 */ /* 0x000fe40000000042 */
[----:B------:R-:W-:-:S04]  /*65d0*/  SGXT.U32 R8, R8, 0x1 ;  /* 0x000000010808781a */ /* 0x000fc80000000000 */
[----:B------:R-:W-:Y:S01]  /*65e0*/  LOP3.LUT R8, R8, 0x2a, RZ, 0xfc, !PT ;  /* 0x0000002a08087812 */ /* 0x000fe200078efcff */
[----:B------:R0:W3:Y:S03]  /*65f0*/  @!P1 LDG.E.U16 R66, [R94.64] ;  /* 0x000000065e429981 */ /* 0x0000e6000c1e1500 */
[----:B------:R-:W-:Y:S02]  /*6600*/  ISETP.GE.AND P1, PT, R8, UR4, PT ;  /* 0x0000000408007c0c */ /* 0x000fe4000bf26270 */
[----:B------:R-:W1:Y:S01]  /*6610*/  S2R R8, SR_TID.X ;  /* 0x0000000000087919 */ /* 0x000e620000002100 */
[----:B------:R-:W-:-:S04]  /*6620*/  SGXT.U32 R0, R0, 0x1 ;  /* 0x000000010000781a */ /* 0x000fc80000000000 */
[----:B------:R-:W-:-:S05]  /*6630*/  LOP3.LUT R0, R0, 0x28, RZ, 0xfc, !PT ;  /* 0x0000002800007812 */ /* 0x000fca00078efcff */
[----:B------:R-:W-:Y:S01]  /*6640*/  IMAD R0, R0, c[0x0][0x188], RZ ;  /* 0x0000620000007a24 */ /* 0x000fe200078e02ff */
[----:B------:R-:W-:-:S03]  /*6650*/  SGXT.U32 R23, R23, 0x1 ;  /* 0x000000011717781a */ /* 0x000fc60000000000 */
[----:B0-----:R-:W-:Y:S01]  /*6660*/  IMAD.WIDE R94, R0, 0x2, R28 ;  /* 0x00000002005e7825 */ /* 0x001fe200078e021c */
[----:B------:R-:W-:-:S04]  /*6670*/  LOP3.LUT R23, R23, 0x24, RZ, 0xfc, !PT ;  /* 0x0000002417177812 */ /* 0x000fc800078efcff */
[----:B------:R0:W2:Y:S01]  /*6680*/  @!P2 LDG.E.U16 R147, [R94.64] ;  /* 0x000000065e93a981 */ /* 0x0000a2000c1e1500 */
[----:B-1----:R-:W-:-:S04]  /*6690*/  SHF.R.U32.HI R0, RZ, 0x7, R8 ;  /* 0x00000007ff007819 */ /* 0x002fc80000011608 */
[----:B------:R-:W-:Y:S01]  /*66a0*/  SGXT.U32 R0, R0, 0x1 ;  /* 0x000000010000781a */ /* 0x000fe20000000000 */
[----:B------:R-:W-:-:S03]  /*66b0*/  IMAD R23, R23, c[0x0][0x188], RZ ;  /* 0x0000620017177a24 */ /* 0x000fc600078e02ff */
[----:B------:R-:W-:Y:S01]  /*66c0*/  LOP3.LUT R0, R0, 0x2e, RZ, 0xfc, !PT ;  /* 0x0000002e00007812 */ /* 0x000fe200078efcff */
[----:B------:R-:W-:Y:S01]  /*66d0*/  IMAD.WIDE R82, R23, 0x2, R28 ;  /* 0x0000000217527825 */ /* 0x000fe200078e021c */
[--C-:B------:R-:W-:Y:S02]  /*66e0*/  SHF.R.U32.HI R23, RZ, 0x7, R8.reuse ;  /* 0x00000007ff177819 */ /* 0x100fe40000011608 */
[----:B------:R-:W-:Y:S02]  /*66f0*/  ISETP.GE.AND P3, PT, R0, UR4, PT ;  /* 0x0000000400007c0c */ /* 0x000fe4000bf66270 */
[--C-:B------:R-:W-:Y:S01]  /*6700*/  SHF.R.U32.HI R0, RZ, 0x7, R8.reuse ;  /* 0x00000007ff007819 */ /* 0x100fe20000011608 */
[----:B------:R1:W2:Y:S01]  /*6710*/  @!P0 LDG.E.U16 R80, [R82.64] ;  /* 0x0000000652508981 */ /* 0x0002a2000c1e1500 */
[----:B------:R-:W-:-:S04]  /*6720*/  SHF.R.U32.HI R8, RZ, 0x7, R8 ;  /* 0x00000007ff087819 */ /* 0x000fc80000011608 */
[----:B------:R-:W-:-:S04]  /*6730*/  SGXT.U32 R8, R8, 0x1 ;  /* 0x000000010808781a */ /* 0x000fc80000000000 */
[----:B------:R-:W-:-:S04]  /*6740*/  LOP3.LUT R8, R8, 0x30, RZ, 0xfc, !PT ;  /* 0x0000003008087812 */ /* 0x000fc800078efcff */
[----:B------:R-:W-:Y:S02]  /*6750*/  ISETP.GE.AND P2, PT, R8, UR4, PT ;  /* 0x0000000408007c0c */ /* 0x000fe4000bf46270 */
[----:B------:R-:W0:Y:S01]  /*6760*/  S2R R8, SR_TID.X ;  /* 0x0000000000087919 */ /* 0x000e220000002100 */
[----:B------:R-:W-:-:S04]  /*6770*/  SGXT.U32 R0, R0, 0x1 ;  /* 0x000000010000781a */ /* 0x000fc80000000000 */
[----:B------:R-:W-:-:S05]  /*6780*/  LOP3.LUT R0, R0, 0x2a, RZ, 0xfc, !PT ;  /* 0x0000002a00007812 */ /* 0x000fca00078efcff */
[----:B------:R-:W-:-:S04]  /*6790*/  IMAD R0, R0, c[0x0][0x188], RZ ;  /* 0x0000620000007a24 */ /* 0x000fc800078e02ff */
[----:B------:R-:W-:Y:S01]  /*67a0*/  IMAD.WIDE R98, R0, 0x2, R28 ;  /* 0x0000000200627825 */ /* 0x000fe200078e021c */
[----:B0-----:R-:W-:-:S04]  /*67b0*/  SHF.R.U32.HI R0, RZ, 0x7, R8 ;  /* 0x00000007ff007819 */ /* 0x001fc80000011608 */
[----:B------:R-:W-:-:S04]  /*67c0*/  SGXT.U32 R0, R0, 0x1 ;  /* 0x000000010000781a */ /* 0x000fc80000000000 */
[----:B------:R-:W-:-:S05]  /*67d0*/  LOP3.LUT R0, R0, 0x2e, RZ, 0xfc, !PT ;  /* 0x0000002e00007812 */ /* 0x000fca00078efcff */
[----:B------:R-:W-:-:S04]  /*67e0*/  IMAD R0, R0, c[0x0][0x188], RZ ;  /* 0x0000620000007a24 */ /* 0x000fc800078e02ff */
[----:B------:R-:W-:Y:S01]  /*67f0*/  IMAD.WIDE R96, R0, 0x2, R28 ;  /* 0x0000000200607825 */ /* 0x000fe200078e021c */
[----:B------:R-:W-:Y:S02]  /*6800*/  SHF.R.U32.HI R0, RZ, 0x7, R8 ;  /* 0x00000007ff007819 */ /* 0x000fe40000011608 */
[----:B------:R-:W-:Y:S02]  /*6810*/  SGXT.U32 R23, R23, 0x1 ;  /* 0x000000011717781a */ /* 0x000fe40000000000 */
[----:B------:R-:W-:Y:S02]  /*6820*/  SGXT.U32 R0, R0, 0x1 ;  /* 0x000000010000781a */ /* 0x000fe40000000000 */
[----:B------:R-:W-:Y:S02]  /*6830*/  LOP3.LUT R23, R23, 0x2c, RZ, 0xfc, !PT ;  /* 0x0000002c17177812 */ /* 0x000fe400078efcff */
[----:B------:R-:W-:Y:S02]  /*6840*/  LOP3.LUT R0, R0, 0x30, RZ, 0xfc, !PT ;  /* 0x0000003000007812 */ /* 0x000fe400078efcff */
[----:B-1----:R-:W-:-:S02]  /*6850*/  PRMT R82, RZ, 0x7610, R82 ;  /* 0x00007610ff527816 */ /* 0x002fc40000000052 */
[----:B------:R-:W-:Y:S01]  /*6860*/  ISETP.GE.AND P0, PT, R23, UR4, PT ;  /* 0x0000000417007c0c */ /* 0x000fe2000bf06270 */
[----:B------:R-:W-:Y:S01]  /*6870*/  IMAD R0, R0, c[0x0][0x188], RZ ;  /* 0x0000620000007a24 */ /* 0x000fe200078e02ff */
[----:B------:R-:W-:Y:S02]  /*6880*/  SHF.R.U32.HI R23, RZ, 0x7, R8 ;  /* 0x00000007ff177819 */ /* 0x000fe40000011608 */
[----:B------:R0:W2:Y:S02]  /*6890*/  @!P1 LDG.E.U16 R82, [R98.64] ;  /* 0x0000000662529981 */ /* 0x0000a4000c1e1500 */
[----:B------:R-:W-:-:S04]  /*68a0*/  SGXT.U32 R23, R23, 0x1 ;  /* 0x000000011717781a */ /* 0x000fc80000000000 */
[----:B------:R-:W-:Y:S01]  /*68b0*/  LOP3.LUT R23, R23, 0x2c, RZ, 0xfc, !PT ;  /* 0x0000002c17177812 */ /* 0x000fe200078efcff */
[----:B0-----:R-:W-:Y:S01]  /*68c0*/  IMAD.WIDE R98, R0, 0x2, R28 ;  /* 0x0000000200627825 */ /* 0x001fe200078e021c */
[----:B------:R-:W-:-:S04]  /*68d0*/  SHF.R.U32.HI R0, RZ, 0x7, R8 ;  /* 0x00000007ff007819 */ /* 0x000fc80000011608 */
[----:B------:R-:W-:Y:S01]  /*68e0*/  SGXT.U32 R0, R0, 0x1 ;  /* 0x000000010000781a */ /* 0x000fe20000000000 */
[----:B------:R-:W-:Y:S01]  /*68f0*/  IMAD R23, R23, c[0x0][0x188], RZ ;  /* 0x0000620017177a24 */ /* 0x000fe200078e02ff */
[----:B------:R0:W2:Y:S02]  /*6900*/  @!P2 LDG.E.U16 R146, [R98.64] ;  /* 0x000000066292a981 */ /* 0x0000a4000c1e1500 */
[----:B------:R-:W-:Y:S01]  /*6910*/  LOP3.LUT R0, R0, 0x34, RZ, 0xfc, !PT ;  /* 0x0000003400007812 */ /* 0x000fe200078efcff */
[----:B------:R-:W-:Y:S01]  /*6920*/  IMAD.WIDE R94, R23, 0x2, R28 ;  /* 0x00000002175e7825 */ /* 0x000fe200078e021c */
[--C-:B------:R-:W-:Y:S02]  /*6930*/  SHF.R.U32.HI R23, RZ, 0x7, R8.reuse ;  /* 0x00000007ff177819 */ /* 0x100fe40000011608 */
[----:B------:R-:W-:Y:S02]  /*6940*/  ISETP.GE.AND P1, PT, R0, UR4, PT ;  /* 0x0000000400007c0c */ /* 0x000fe4000bf26270 */
[----:B------:R-:W-:-:S02]  /*6950*/  SHF.R.U32.HI R0, RZ, 0x7, R8 ;  /* 0x00000007ff007819 */ /* 0x000fc40000011608 */
[----:B------:R-:W-:-:S04]  /*6960*/  SHF.R.U32.HI R8, RZ, 0x7, R8 ;  /* 0x00000007ff087819 */ /* 0x000fc80000011608 */
[----:B------:R-:W-:-:S04]  /*6970*/  SGXT.U32 R8, R8, 0x1 ;  /* 0x000000010808781a */ /* 0x000fc80000000000 */
[----:B------:R-:W-:-:S04]  /*6980*/  LOP3.LUT R8, R8, 0x36, RZ, 0xfc, !PT ;  /* 0x0000003608087812 */ /* 0x000fc800078efcff */
[----:B------:R-:W-:Y:S02]  /*6990*/  ISETP.GE.AND P2, PT, R8, UR4, PT ;  /* 0x0000000408007c0c */ /* 0x000fe4000bf46270 */
[----:B------:R-:W1:Y:S01]  /*69a0*/  S2R R8, SR_TID.X ;  /* 0x0000000000087919 */ /* 0x000e620000002100 */
[----:B------:R-:W-:Y:S02]  /*69b0*/  PRMT R43, RZ, 0x7610, R43 ;  /* 0x00007610ff2b7816 */ /* 0x000fe4000000002b */
[----:B------:R-:W-:-:S04]  /*69c0*/  SGXT.U32 R0, R0, 0x1 ;  /* 0x000000010000781a */ /* 0x000fc80000000000 */
[----:B------:R0:W2:Y:S01]  /*69d0*/  @!P4 LDG.E.U16 R43, [R92.64] ;  /* 0x000000065c2bc981 */ /* 0x0000a2000c1e1500 */
[----:B------:R-:W-:Y:S02]  /*69e0*/  LOP3.LUT R0, R0, 0x38, RZ, 0xfc, !PT ;  /* 0x0000003800007812 */ /* 0x000fe400078efcff */
[----:B0-----:R-:W-:-:S06]  /*69f0*/  PRMT R92, RZ, 0x7610, R92 ;  /* 0x00007610ff5c7816 */ /* 0x001fcc000000005c */
[----:B------:R0:W2:Y:S01]  /*6a00*/  @!P3 LDG.E.U16 R92, [R96.64] ;  /* 0x00000006605cb981 */ /* 0x0000a2000c1e1500 */
[----:B------:R-:W-:Y:S02]  /*6a10*/  ISETP.GE.AND P3, PT, R0, UR4, PT ;  /* 0x0000000400007c0c */ /* 0x000fe4000bf66270 */
[----:B-1----:R-:W-:-:S04]  /*6a20*/  SHF.R.U32.HI R0, RZ, 0x7, R8 ;  /* 0x00000007ff007819 */ /* 0x002fc80000011608 */
[----:B------:R-:W-:-:S04]  /*6a30*/  SGXT.U32 R0, R0, 0x1 ;  /* 0x000000010000781a */ /* 0x000fc80000000000 */
[----:B------:R-:W-:-:S05]  /*6a40*/  LOP3.LUT R0, R0, 0x34, RZ, 0xfc, !PT ;  /* 0x0000003400007812 */ /* 0x000fca00078efcff */
[----:B------:R-:W-:-:S04]  /*6a50*/  IMAD R0, R0, c[0x0][0x188], RZ ;  /* 0x0000620000007a24 */ /* 0x000fc800078e02ff */
[----:B------:R-:W-:Y:S01]  /*6a60*/  IMAD.WIDE R98, R0, 0x2, R28 ;  /* 0x0000000200627825 */ /* 0x000fe200078e021c */
[----:B------:R-:W-:-:S04]  /*6a70*/  SHF.R.U32.HI R0, RZ, 0x7, R8 ;  /* 0x00000007ff007819 */ /* 0x000fc80000011608 */
[----:B------:R-:W-:-:S04]  /*6a80*/  SGXT.U32 R0, R0, 0x1 ;  /* 0x000000010000781a */ /* 0x000fc80000000000 */
[----:B------:R-:W-:Y:S02]  /*6a90*/  LOP3.LUT R0, R0, 0x38, RZ, 0xfc, !PT ;  /* 0x0000003800007812 */ /* 0x000fe400078efcff */
[----:B------:R-:W-:Y:S02]  /*6aa0*/  SGXT.U32 R23, R23, 0x1 ;  /* 0x000000011717781a */ /* 0x000fe40000000000 */
[----:B------:R-:W-:Y:S01]  /*6ab0*/  PRMT R83, RZ, 0x7610, R83 ;  /* 0x00007610ff537816 */ /* 0x000fe20000000053 */
[----:B------:R-:W-:Y:S01]  /*6ac0*/  IMAD R0, R0, c[0x0][0x188], RZ ;  /* 0x0000620000007a24 */ /* 0x000fe200078e02ff */
[----:B------:R-:W-:-:S03]  /*6ad0*/  LOP3.LUT R23, R23, 0x32, RZ, 0xfc, !PT ;  /* 0x0000003217177812 */ /* 0x000fc600078efcff */
[----:B------:R-:W-:Y:S01]  /*6ae0*/  IMAD.WIDE R102, R0, 0x2, R28 ;  /* 0x0000000200667825 */ /* 0x000fe200078e021c */
[----:B------:R1:W2:Y:S01]  /*6af0*/  @!P0 LDG.E.U16 R83, [R94.64] ;  /* 0x000000065e538981 */ /* 0x0002a2000c1e1500 */
[--C-:B------:R-:W-:Y:S02]  /*6b00*/  SHF.R.U32.HI R0, RZ, 0x7, R8.reuse ;  /* 0x00000007ff007819 */ /* 0x100fe40000011608 */
[----:B------:R-:W-:Y:S01]  /*6b10*/  ISETP.GE.AND P0, PT, R23, UR4, PT ;  /* 0x0000000417007c0c */ /* 0x000fe2000bf06270 */
[----:B------:R0:W2:Y:S01]  /*6b20*/  @!P3 LDG.E.U16 R145, [R102.64] ;  /* 0x000000066691b981 */ /* 0x0000a2000c1e1500 */
[----:B------:R-:W-:Y:S02]  /*6b30*/  SHF.R.U32.HI R23, RZ, 0x7, R8 ;  /* 0x00000007ff177819 */ /* 0x000fe40000011608 */
[----:B------:R-:W-:Y:S02]  /*6b40*/  SGXT.U32 R0, R0, 0x1 ;  /* 0x000000010000781a */ /* 0x000fe40000000000 */
[----:B------:R-:W-:-:S02]  /*6b50*/  SGXT.U32 R23, R23, 0x1 ;  /* 0x000000011717781a */ /* 0x000fc40000000000 */
[----:B-1----:R-:W-:Y:S02]  /*6b60*/  PRMT R94, RZ, 0x7610, R94 ;  /* 0x00007610ff5e7816 */ /* 0x002fe4000000005e */
[----:B------:R-:W-:Y:S02]  /*6b70*/  LOP3.LUT R0, R0, 0x3a, RZ, 0xfc, !PT ;  /* 0x0000003a00007812 */ /* 0x000fe400078efcff */
[----:B------:R-:W-:Y:S02]  /*6b80*/  LOP3.LUT R23, R23, 0x32, RZ, 0xfc, !PT ;  /* 0x0000003217177812 */ /* 0x000fe400078efcff */
[----:B------:R1:W2:Y:S01]  /*6b90*/  @!P1 LDG.E.U16 R94, [R98.64] ;  /* 0x00000006625e9981 */ /* 0x0002a2000c1e1500 */
[----:B------:R-:W-:Y:S02]  /*6ba0*/  ISETP.GE.AND P1, PT, R0, UR4, PT ;  /* 0x0000000400007c0c */ /* 0x000fe4000bf26270 */
[----:B------:R-:W-:Y:S01]  /*6bb0*/  SHF.R.U32.HI R0, RZ, 0x7, R8 ;  /* 0x00000007ff007819 */ /* 0x000fe20000011608 */
[----:B------:R-:W-:-:S03]  /*6bc0*/  IMAD R23, R23, c[0x0][0x188], RZ ;  /* 0x0000620017177a24 */ /* 0x000fc600078e02ff */
[----:B------:R-:W-:Y:S01]  /*6bd0*/  SGXT.U32 R0, R0, 0x1 ;  /* 0x000000010000781a */ /* 0x000fe20000000000 */
[----:B0-----:R-:W-:Y:S01]  /*6be0*/  IMAD.WIDE R96, R23, 0x2, R28 ;  /* 0x0000000217607825 */ /* 0x001fe200078e021c */
[--C-:B------:R-:W-:Y:S02]  /*6bf0*/  SHF.R.U32.HI R23, RZ, 0x7, R8.reuse ;  /* 0x00000007ff177819 */ /* 0x100fe40000011608 */
[----:B------:R-:W-:Y:S02]  /*6c00*/  LOP3.LUT R0, R0, 0x40, RZ, 0xfc, !PT ;  /* 0x0000004000007812 */ /* 0x000fe400078efcff */
[----:B------:R-:W-:Y:S02]  /*6c10*/  SGXT.U32 R23, R23, 0x1 ;  /* 0x000000011717781a */ /* 0x000fe40000000000 */
[----:B------:R-:W-:Y:S02]  /*6c20*/  ISETP.GE.AND P4, PT, R0, UR4, PT ;  /* 0x0000000400007c0c */ /* 0x000fe4000bf86270 */
[----:B------:R-:W-:-:S02]  /*6c30*/  SHF.R.U32.HI R0, RZ, 0x7, R8 ;  /* 0x00000007ff007819 */ /* 0x000fc40000011608 */
[----:B------:R-:W-:Y:S02]  /*6c40*/  LOP3.LUT R23, R23, 0x36, RZ, 0xfc, !PT ;  /* 0x0000003617177812 */ /* 0x000fe400078efcff */
[----:B------:R-:W-:-:S03]  /*6c50*/  SGXT.U32 R0, R0, 0x1 ;  /* 0x000000010000781a */ /* 0x000fc60000000000 */
[----:B------:R-:W-:Y:S01]  /*6c60*/  IMAD R23, R23, c[0x0][0x188], RZ ;  /* 0x0000620017177a24 */ /* 0x000fe200078e02ff */
[----:B------:R-:W-:Y:S02]  /*6c70*/  LOP3.LUT R0, R0, 0x3a, RZ, 0xfc, !PT ;  /* 0x0000003a00007812 */ /* 0x000fe400078efcff */
[----:B------:R-:W-:Y:S01]  /*6c80*/  PRMT R95, RZ, 0x7610, R95 ;  /* 0x00007610ff5f7816 */ /* 0x000fe2000000005f */
[----:B------:R-:W-:-:S04]  /*6c90*/  IMAD.WIDE R100, R23, 0x2, R28 ;  /* 0x0000000217647825 */ /* 0x000fc800078e021c */
[----:B------:R-:W-:Y:S01]  /*6ca0*/  IMAD R0, R0, c[0x0][0x188], RZ ;  /* 0x0000620000007a24 */ /* 0x000fe200078e02ff */
[----:B------:R0:W2:Y:S01]  /*6cb0*/  @!P2 LDG.E.U16 R95, [R100.64] ;  /* 0x00000006645fa981 */ /* 0x0000a2000c1e1500 */
[----:B------:R-:W-:Y:S02]  /*6cc0*/  SHF.R.U32.HI R23, RZ, 0x7, R8 ;  /* 0x00000007ff177819 */ /* 0x000fe40000011608 */
[----:B0-----:R-:W-:Y:S01]  /*6cd0*/  IMAD.WIDE R100, R0, 0x2, R28 ;  /* 0x0000000200647825 */ /* 0x001fe200078e021c */
[----:B------:R-:W-:-:S04]  /*6ce0*/  SHF.R.U32.HI R0, RZ, 0x7, R8 ;  /* 0x00000007ff007819 */ /* 0x000fc80000011608 */
[----:B------:R-:W-:Y:S02]  /*6cf0*/  SGXT.U32 R0, R0, 0x1 ;  /* 0x000000010000781a */ /* 0x000fe40000000000 */
[----:B------:R-:W-:Y:S02]  /*6d00*/  SGXT.U32 R23, R23, 0x1 ;  /* 0x000000011717781a */ /* 0x000fe40000000000 */
[----:B------:R-:W-:Y:S02]  /*6d10*/  LOP3.LUT R0, R0, 0x3c, RZ, 0xfc, !PT ;  /* 0x0000003c00007812 */ /* 0x000fe400078efcff */
[----:B------:R-:W-:-:S03]  /*6d20*/  LOP3.LUT R23, R23, 0x3e, RZ, 0xfc, !PT ;  /* 0x0000003e17177812 */ /* 0x000fc600078efcff */
[----:B------:R-:W-:Y:S01]  /*6d30*/  IMAD R0, R0, c[0x0][0x188], RZ ;  /* 0x0000620000007a24 */ /* 0x000fe200078e02ff */
[----:B------:R-:W-:Y:S02]  /*6d40*/  ISETP.GE.AND P3, PT, R23, UR4, PT ;  /* 0x0000000417007c0c */ /* 0x000fe4000bf66270 */
[----:B------:R-:W-:Y:S01]  /*6d50*/  SHF.R.U32.HI R24, RZ, 0x7, R8 ;  /* 0x00000007ff187819 */ /* 0x000fe20000011608 */
[----:B------:R-:W-:Y:S01]  /*6d60*/  IMAD.WIDE R102, R0, 0x2, R28 ;  /* 0x0000000200667825 */ /* 0x000fe200078e021c */
[--C-:B------:R-:W-:Y:S02]  /*6d70*/  SHF.R.U32.HI R23, RZ, 0x7, R8.reuse ;  /* 0x00000007ff177819 */ /* 0x100fe40000011608 */
[--C-:B------:R-:W-:Y:S02]  /*6d80*/  SHF.R.U32.HI R0, RZ, 0x7, R8.reuse ;  /* 0x00000007ff007819 */ /* 0x100fe40000011608 */
[----:B------:R-:W-:-:S04]  /*6d90*/  SHF.R.U32.HI R8, RZ, 0x7, R8 ;  /* 0x00000007ff087819 */ /* 0x000fc80000011608 */
[----:B------:R-:W-:-:S04]  /*6da0*/  SGXT.U32 R8, R8, 0x1 ;  /* 0x000000010808781a */ /* 0x000fc80000000000 */
[----:B------:R-:W-:-:S05]  /*6db0*/  LOP3.LUT R8, R8, 0x3e, RZ, 0xfc, !PT ;  /* 0x0000003e08087812 */ /* 0x000fca00078efcff */
[----:B------:R-:W-:-:S04]  /*6dc0*/  IMAD R8, R8, c[0x0][0x188], RZ ;  /* 0x0000620008087a24 */ /* 0x000fc800078e02ff */
[----:B------:R-:W-:Y:S02]  /*6dd0*/  IMAD.WIDE R108, R8, 0x2, R28 ;  /* 0x00000002086c7825 */ /* 0x000fe400078e021c */
[----:B------:R-:W0:Y:S01]  /*6de0*/  S2R R8, SR_TID.X ;  /* 0x0000000000087919 */ /* 0x000e220000002100 */
[----:B------:R-:W-:Y:S02]  /*6df0*/  PRMT R93, RZ, 0x7610, R93 ;  /* 0x00007610ff5d7816 */ /* 0x000fe4000000005d */
[----:B------:R-:W-:-:S04]  /*6e00*/  SGXT.U32 R0, R0, 0x1 ;  /* 0x000000010000781a */ /* 0x000fc80000000000 */
[----:B------:R-:W-:Y:S01]  /*6e10*/  LOP3.LUT R0, R0, 0x40, RZ, 0xfc, !PT ;  /* 0x0000004000007812 */ /* 0x000fe200078efcff */
[----:B------:R1:W2:Y:S01]  /*6e20*/  @!P0 LDG.E.U16 R93, [R96.64] ;  /* 0x00000006605d8981 */ /* 0x0002a2000c1e1500 */
[----:B------:R-:W-:-:S03]  /*6e30*/  SGXT.U32 R24, R24, 0x1 ;  /* 0x000000011818781a */ /* 0x000fc60000000000 */
[----:B------:R-:W-:Y:S01]  /*6e40*/  IMAD R0, R0, c[0x0][0x188], RZ ;  /* 0x0000620000007a24 */ /* 0x000fe200078e02ff */
[----:B-1----:R-:W-:Y:S02]  /*6e50*/  PRMT R96, RZ, 0x7610, R96 ;  /* 0x00007610ff607816 */ /* 0x002fe40000000060 */
[----:B------:R-:W-:-:S04]  /*6e60*/  LOP3.LUT R24, R24, 0x3c, RZ, 0xfc, !PT ;  /* 0x0000003c18187812 */ /* 0x000fc800078efcff */
[----:B------:R1:W2:Y:S01]  /*6e70*/  @!P1 LDG.E.U16 R96, [R100.64] ;  /* 0x0000000664609981 */ /* 0x0002a2000c1e1500 */
[----:B------:R-:W-:Y:S01]  /*6e80*/  ISETP.GE.AND P2, PT, R24, UR4, PT ;  /* 0x0000000418007c0c */ /* 0x000fe2000bf46270 */
[----:B-1----:R-:W-:Y:S01]  /*6e90*/  IMAD.WIDE R100, R0, 0x2, R28 ;  /* 0x0000000200647825 */ /* 0x002fe200078e021c */
[--C-:B0-----:R-:W-:Y:S02]  /*6ea0*/  SHF.R.U32.HI R0, RZ, 0x7, R8.reuse ;  /* 0x00000007ff007819 */ /* 0x101fe40000011608 */
[----:B------:R-:W-:-:S04]  /*6eb0*/  SHF.R.U32.HI R8, RZ, 0x7, R8 ;  /* 0x00000007ff087819 */ /* 0x000fc80000011608 */
[----:B------:R-:W-:Y:S02]  /*6ec0*/  SGXT.U32 R8, R8, 0x1 ;  /* 0x000000010808781a */ /* 0x000fe40000000000 */
[----:B------:R-:W-:Y:S02]  /*6ed0*/  PRMT R97, RZ, 0x7610, R97 ;  /* 0x00007610ff617816 */ /* 0x000fe40000000061 */
[----:B------:R-:W-:-:S04]  /*6ee0*/  LOP3.LUT R8, R8, 0x42, RZ, 0xfc, !PT ;  /* 0x0000004208087812 */ /* 0x000fc800078efcff */
[----:B------:R0:W2:Y:S01]  /*6ef0*/  @!P2 LDG.E.U16 R97, [R102.64] ;  /* 0x000000066661a981 */ /* 0x0000a2000c1e1500 */
[----:B------:R-:W-:Y:S01]  /*6f00*/  IMAD R8, R8, c[0x0][0x188], RZ ;  /* 0x0000620008087a24 */ /* 0x000fe200078e02ff */
[----:B------:R-:W-:Y:S02]  /*6f10*/  PRMT R98, RZ, 0x7610, R98 ;  /* 0x00007610ff627816 */ /* 0x000fe40000000062 */
[----:B------:R-:W-:Y:S01]  /*6f20*/  SGXT.U32 R23, R23, 0x1 ;  /* 0x000000011717781a */ /* 0x000fe20000000000 */
[----:B0-----:R-:W-:Y:S01]  /*6f30*/  IMAD.WIDE R102, R8, 0x2, R28 ;  /* 0x0000000208667825 */ /* 0x001fe200078e021c */
[----:B------:R-:W-:Y:S02]  /*6f40*/  SHF.R.U32.HI R8, RZ, 0x7, R110 ;  /* 0x00000007ff087819 */ /* 0x000fe4000001166e */
[----:B------:R0:W2:Y:S02]  /*6f50*/  @!P3 LDG.E.U16 R98, [R108.64] ;  /* 0x000000066c62b981 */ /* 0x0000a4000c1e1500 */
[----:B------:R-:W-:-:S02]  /*6f60*/  SGXT.U32 R8, R8, 0x1 ;  /* 0x000000010808781a */ /* 0x000fc40000000000 */
[----:B------:R-:W-:Y:S02]  /*6f70*/  SGXT.U32 R0, R0, 0x1 ;  /* 0x000000010000781a */ /* 0x000fe40000000000 */
[----:B------:R-:W-:Y:S02]  /*6f80*/  LOP3.LUT R8, R8, 0x48, RZ, 0xfc, !PT ;  /* 0x0000004808087812 */ /* 0x000fe400078efcff */
[----:B------:R-:W-:Y:S02]  /*6f90*/  LOP3.LUT R23, R23, 0x42, RZ, 0xfc, !PT ;  /* 0x0000004217177812 */ /* 0x000fe400078efcff */
[----:B------:R-:W-:Y:S02]  /*6fa0*/  LOP3.LUT R0, R0, 0x44, RZ, 0xfc, !PT ;  /* 0x0000004400007812 */ /* 0x000fe400078efcff */
[----:B------:R-:W-:Y:S02]  /*6fb0*/  ISETP.GE.AND P3, PT, R8, UR4, PT ;  /* 0x0000000408007c0c */ /* 0x000fe4000bf66270 */
[----:B------:R-:W-:-:S02]  /*6fc0*/  SHF.R.U32.HI R8, RZ, 0x7, R110 ;  /* 0x00000007ff087819 */ /* 0x000fc4000001166e */
[----:B------:R-:W-:Y:S02]  /*6fd0*/  ISETP.GE.AND P0, PT, R23, UR4, PT ;  /* 0x0000000417007c0c */ /* 0x000fe4000bf06270 */
[----:B------:R-:W-:Y:S02]  /*6fe0*/  ISETP.GE.AND P1, PT, R0, UR4, PT ;  /* 0x0000000400007c0c */ /* 0x000fe4000bf26270 */
[--C-:B------:R-:W-:Y:S02]  /*6ff0*/  SHF.R.U32.HI R0, RZ, 0x7, R110.reuse ;  /* 0x00000007ff007819 */ /* 0x100fe4000001166e */
[----:B------:R-:W-:Y:S02]  /*7000*/  SHF.R.U32.HI R23, RZ, 0x7, R110 ;  /* 0x00000007ff177819 */ /* 0x000fe4000001166e */
[----:B------:R-:W-:Y:S02]  /*7010*/  SGXT.U32 R8, R8, 0x1 ;  /* 0x000000010808781a */ /* 0x000fe40000000000 */
[----:B------:R-:W-:-:S02]  /*7020*/  SGXT.U32 R23, R23, 0x1 ;  /* 0x000000011717781a */ /* 0x000fc40000000000 */
[----:B------:R-:W-:Y:S02]  /*7030*/  SGXT.U32 R0, R0, 0x1 ;  /* 0x000000010000781a */ /* 0x000fe40000000000 */
[----:B------:R-:W-:Y:S02]  /*7040*/  LOP3.LUT R8, R8, 0x48, RZ, 0xfc, !PT ;  /* 0x0000004808087812 */ /* 0x000fe400078efcff */
[----:B------:R-:W-:Y:S02]  /*7050*/  PRMT R99, RZ, 0x7610, R99 ;  /* 0x00007610ff637816 */ /* 0x000fe40000000063 */
[----:B------:R-:W-:Y:S01]  /*7060*/  LOP3.LUT R23, R23, 0x46, RZ, 0xfc, !PT ;  /* 0x0000004617177812 */ /* 0x000fe200078efcff */
[----:B------:R-:W-:Y:S01]  /*7070*/  IMAD R8, R8, c[0x0][0x188], RZ ;  /* 0x0000620008087a24 */ /* 0x000fe200078e02ff */
[----:B------:R-:W-:Y:S02]  /*7080*/  LOP3.LUT R0, R0, 0x4a, RZ, 0xfc, !PT ;  /* 0x0000004a00007812 */ /* 0x000fe400078efcff */
[----:B------:R1:W2:Y:S01]  /*7090*/  @!P0 LDG.E.U16 R99, [R102.64] ;  /* 0x0000000666638981 */ /* 0x0002a2000c1e1500 */
[----:B------:R-:W-:-:S02]  /*70a0*/  ISETP.GE.AND P2, PT, R23, UR4, PT ;  /* 0x0000000417007c0c */ /* 0x000fc4000bf46270 */
[----:B------:R-:W-:Y:S02]  /*70b0*/  ISETP.GE.AND P0, PT, R0, UR4, PT ;  /* 0x0000000400007c0c */ /* 0x000fe4000bf06270 */
[--C-:B------:R-:W-:Y:S02]  /*70c0*/  SHF.R.U32.HI R0, RZ, 0x7, R110.reuse ;  /* 0x00000007ff007819 */ /* 0x100fe4000001166e */
[--C-:B------:R-:W-:Y:S02]  /*70d0*/  SHF.R.U32.HI R23, RZ, 0x7, R110.reuse ;  /* 0x00000007ff177819 */ /* 0x100fe4000001166e */
[----:B------:R-:W-:Y:S01]  /*70e0*/  SHF.R.U32.HI R24, RZ, 0x7, R110 ;  /* 0x00000007ff187819 */ /* 0x000fe2000001166e */
[----:B------:R-:W-:Y:S02]  /*70f0*/  IMAD.WIDE R110, R8, 0x2, R28 ;  /* 0x00000002086e7825 */ /* 0x000fe400078e021c */
[----:B------:R-:W0:Y:S01]  /*7100*/  S2R R8, SR_TID.X ;  /* 0x0000000000087919 */ /* 0x000e220000002100 */
[----:B------:R-:W-:-:S02]  /*7110*/  SGXT.U32 R0, R0, 0x1 ;  /* 0x000000010000781a */ /* 0x000fc40000000000 */
[----:B------:R-:W-:Y:S02]  /*7120*/  PRMT R144, RZ, 0x7610, R144 ;  /* 0x00007610ff907816 */ /* 0x000fe40000000090 */
[----:B------:R-:W-:Y:S02]  /*7130*/  LOP3.LUT R0, R0, 0x4c, RZ, 0xfc, !PT ;  /* 0x0000004c00007812 */ /* 0x000fe400078efcff */
[----:B------:R-:W-:Y:S02]  /*7140*/  SGXT.U32 R23, R23, 0x1 ;  /* 0x000000011717781a */ /* 0x000fe40000000000 */
[----:B------:R0:W2:Y:S01]  /*7150*/  @!P4 LDG.E.U16 R144, [R100.64] ;  /* 0x000000066490c981 */ /* 0x0000a2000c1e1500 */
[----:B------:R-:W-:Y:S02]  /*7160*/  ISETP.GE.AND P4, PT, R0, UR4, PT ;  /* 0x0000000400007c0c */ /* 0x000fe4000bf86270 */
[----:B------:R-:W-:-:S05]  /*7170*/  LOP3.LUT R23, R23, 0x46, RZ, 0xfc, !PT ;  /* 0x0000004617177812 */ /* 0x000fca00078efcff */
[----:B------:R-:W-:Y:S01]  /*7180*/  IMAD R23, R23, c[0x0][0x188], RZ ;  /* 0x0000620017177a24 */ /* 0x000fe200078e02ff */
[----:B0-----:R-:W-:-:S04]  /*7190*/  SHF.R.U32.HI R0, RZ, 0x7, R8 ;  /* 0x00000007ff007819 */ /* 0x001fc80000011608 */
[----:B------:R-:W-:Y:S01]  /*71a0*/  SGXT.U32 R0, R0, 0x1 ;  /* 0x000000010000781a */ /* 0x000fe20000000000 */
[----:B------:R-:W-:Y:S01]  /*71b0*/  IMAD.WIDE R108, R23, 0x2, R28 ;  /* 0x00000002176c7825 */ /* 0x000fe200078e021c */
[----:B------:R-:W-:Y:S02]  /*71c0*/  PRMT R101, RZ, 0x7610, R101 ;  /* 0x00007610ff657816 */ /* 0x000fe40000000065 */
[----:B------:R-:W-:Y:S02]  /*71d0*/  LOP3.LUT R0, R0, 0x4a, RZ, 0xfc, !PT ;  /* 0x0000004a00007812 */ /* 0x000fe400078efcff */
[----:B------:R-:W-:Y:S02]  /*71e0*/  SGXT.U32 R24, R24, 0x1 ;  /* 0x000000011818781a */ /* 0x000fe40000000000 */
[----:B------:R0:W2:Y:S01]  /*71f0*/  @!P2 LDG.E.U16 R101, [R108.64] ;  /* 0x000000066c65a981 */ /* 0x0000a2000c1e1500 */
[----:B------:R-:W-:Y:S01]  /*7200*/  IMAD R0, R0, c[0x0][0x188], RZ ;  /* 0x0000620000007a24 */ /* 0x000fe200078e02ff */
[----:B------:R-:W-:-:S03]  /*7210*/  LOP3.LUT R24, R24, 0x44, RZ, 0xfc, !PT ;  /* 0x0000004418187812 */ /* 0x000fc600078efcff */
[----:B0-----:R-:W-:Y:S01]  /*7220*/  IMAD.WIDE R108, R0, 0x2, R28 ;  /* 0x00000002006c7825 */ /* 0x001fe200078e021c */
[----:B------:R-:W-:-:S04]  /*7230*/  SHF.R.U32.HI R0, RZ, 0x7, R8 ;  /* 0x00000007ff007819 */ /* 0x000fc80000011608 */
[----:B------:R-:W-:Y:S01]  /*7240*/  SGXT.U32 R0, R0, 0x1 ;  /* 0x000000010000781a */ /* 0x000fe20000000000 */
[----:B------:R-:W-:-:S03]  /*7250*/  IMAD R24, R24, c[0x0][0x188], RZ ;  /* 0x0000620018187a24 */ /* 0x000fc600078e02ff */
[----:B------:R-:W-:Y:S01]  /*7260*/  LOP3.LUT R0, R0, 0x50, RZ, 0xfc, !PT ;  /* 0x0000005000007812 */ /* 0x000fe200078efcff */
[----:B-1----:R-:W-:Y:S01]  /*7270*/  IMAD.WIDE R102, R24, 0x2, R28 ;  /* 0x0000000218667825 */ /* 0x002fe200078e021c */
[----:B------:R-:W-:Y:S02]  /*7280*/  PRMT R100, RZ, 0x7610, R100 ;  /* 0x00007610ff647816 */ /* 0x000fe40000000064 */
[----:B------:R-:W-:Y:S02]  /*7290*/  ISETP.GE.AND P2, PT, R0, UR4, PT ;  /* 0x0000000400007c0c */ /* 0x000fe4000bf46270 */
[----:B------:R-:W-:Y:S02]  /*72a0*/  SHF.R.U32.HI R0, RZ, 0x7, R8 ;  /* 0x00000007ff007819 */ /* 0x000fe40000011608 */
[----:B------:R0:W2:Y:S02]  /*72b0*/  @!P1 LDG.E.U16 R100, [R102.64] ;  /* 0x0000000666649981 */ /* 0x0000a4000c1e1500 */
[----:B------:R-:W-:-:S02]  /*72c0*/  SGXT.U32 R0, R0, 0x1 ;  /* 0x000000010000781a */ /* 0x000fc40000000000 */
[----:B------:R-:W-:Y:S02]  /*72d0*/  SHF.R.U32.HI R24, RZ, 0x7, R8 ;  /* 0x00000007ff187819 */ /* 0x000fe40000011608 */
[----:B------:R-:W-:Y:S02]  /*72e0*/  LOP3.LUT R0, R0, 0x52, RZ, 0xfc, !PT ;  /* 0x0000005200007812 */ /* 0x000fe400078efcff */
[----:B0-----:R-:W-:Y:S02]  /*72f0*/  PRMT R102, RZ, 0x7610, R102 ;  /* 0x00007610ff667816 */ /* 0x001fe40000000066 */
[----:B------:R-:W-:Y:S02]  /*7300*/  SHF.R.U32.HI R23, RZ, 0x7, R8 ;  /* 0x00000007ff177819 */ /* 0x000fe40000011608 */
[----:B------:R-:W-:Y:S02]  /*7310*/  SGXT.U32 R24, R24, 0x1 ;  /* 0x000000011818781a */ /* 0x000fe40000000000 */
[----:B------:R0:W2:Y:S01]  /*7320*/  @!P0 LDG.E.U16 R102, [R108.64] ;  /* 0x000000066c668981 */ /* 0x0000a2000c1e1500 */
[----:B------:R-:W-:-:S02]  /*7330*/  ISETP.GE.AND P0, PT, R0, UR4, PT ;  /* 0x0000000400007c0c */ /* 0x000fc4000bf06270 */
[--C-:B------:R-:W-:Y:S02]  /*7340*/  SHF.R.U32.HI R0, RZ, 0x7, R8.reuse ;  /* 0x00000007ff007819 */ /* 0x100fe40000011608 */
[----:B------:R-:W-:Y:S02]  /*7350*/  SHF.R.U32.HI R8, RZ, 0x7, R8 ;  /* 0x00000007ff087819 */ /* 0x000fe40000011608 */
[----:B------:R-:W-:Y:S02]  /*7360*/  LOP3.LUT R24, R24, 0x4c, RZ, 0xfc, !PT ;  /* 0x0000004c18187812 */ /* 0x000fe400078efcff */
[----:B------:R-:W-:Y:S02]  /*7370*/  SGXT.U32 R8, R8, 0x1 ;  /* 0x000000010808781a */ /* 0x000fe40000000000 */
[----:B------:R-:W-:Y:S01]  /*7380*/  PRMT R143, RZ, 0x7610, R143 ;  /* 0x00007610ff8f7816 */ /* 0x000fe2000000008f */
[----:B------:R-:W-:Y:S01]  /*7390*/  IMAD R24, R24, c[0x0][0x188], RZ ;  /* 0x0000620018187a24 */ /* 0x000fe200078e02ff */
[----:B------:R-:W-:-:S02]  /*73a0*/  LOP3.LUT R8, R8, 0x4e, RZ, 0xfc, !PT ;  /* 0x0000004e08087812 */ /* 0x000fc400078efcff */
[----:B------:R-:W-:Y:S02]  /*73b0*/  PRMT R103, RZ, 0x7610, R103 ;  /* 0x00007610ff677816 */ /* 0x000fe40000000067 */
[----:B------:R1:W2:Y:S01]  /*73c0*/  @!P3 LDG.E.U16 R143, [R110.64] ;  /* 0x000000066e8fb981 */ /* 0x0002a2000c1e1500 */
[----:B------:R-:W-:Y:S02]  /*73d0*/  IMAD R8, R8, c[0x0][0x188], RZ ;  /* 0x0000620008087a24 */ /* 0x000fe400078e02ff */
[----:B-1----:R-:W-:-:S05]  /*73e0*/  IMAD.WIDE R110, R24, 0x2, R28 ;  /* 0x00000002186e7825 */ /* 0x002fca00078e021c */
[----:B------:R1:W2:Y:S02]  /*73f0*/  @!P4 LDG.E.U16 R103, [R110.64] ;  /* 0x000000066e67c981 */ /* 0x0002a4000c1e1500 */
[----:B-1----:R-:W-:Y:S02]  /*7400*/  IMAD.WIDE R110, R8, 0x2, R28 ;  /* 0x00000002086e7825 */ /* 0x002fe400078e021c */
[----:B------:R-:W1:Y:S01]  /*7410*/  S2R R8, SR_TID.X ;  /* 0x0000000000087919 */ /* 0x000e620000002100 */
[----:B------:R-:W-:Y:S02]  /*7420*/  SGXT.U32 R0, R0, 0x1 ;  /* 0x000000010000781a */ /* 0x000fe40000000000 */
[----:B------:R-:W-:Y:S02]  /*7430*/  SGXT.U32 R23, R23, 0x1 ;  /* 0x000000011717781a */ /* 0x000fe40000000000 */
[----:B------:R-:W-:Y:S02]  /*7440*/  LOP3.LUT R0, R0, 0x50, RZ, 0xfc, !PT ;  /* 0x0000005000007812 */ /* 0x000fe400078efcff */
[----:B------:R-:W-:-:S03]  /*7450*/  LOP3.LUT R23, R23, 0x4e, RZ, 0xfc, !PT ;  /* 0x0000004e17177812 */ /* 0x000fc600078efcff */
[----:B------:R-:W-:Y:S01]  /*7460*/  IMAD R0, R0, c[0x0][0x188], RZ ;  /* 0x0000620000007a24 */ /* 0x000fe200078e02ff */
[----:B------:R-:W-:-:S03]  /*7470*/  ISETP.GE.AND P1, PT, R23, UR4, PT ;  /* 0x0000000417007c0c */ /* 0x000fc6000bf26270 */
[----:B------:R-:W-:Y:S01]  /*7480*/  IMAD.WIDE R118, R0, 0x2, R28 ;  /* 0x0000000200767825 */ /* 0x000fe200078e021c */
[----:B0-----:R-:W-:Y:S02]  /*7490*/  PRMT R108, RZ, 0x7610, R108 ;  /* 0x00007610ff6c7816 */ /* 0x001fe4000000006c */
[----:B-1----:R-:W-:-:S07]  /*74a0*/  SHF.R.U32.HI R0, RZ, 0x7, R8 ;  /* 0x00000007ff007819 */ /* 0x002fce0000011608 */
[----:B------:R0:W2:Y:S01]  /*74b0*/  @!P1 LDG.E.U16 R108, [R110.64] ;  /* 0x000000066e6c9981 */ /* 0x0000a2000c1e1500 */
[----:B------:R-:W-:-:S04]  /*74c0*/  SHF.R.U32.HI R8, RZ, 0x7, R8 ;  /* 0x00000007ff087819 */ /* 0x000fc80000011608 */
[----:B------:R-:W-:-:S04]  /*74d0*/  SGXT.U32 R8, R8, 0x1 ;  /* 0x000000010808781a */ /* 0x000fc80000000000 */
[----:B------:R-:W-:-:S04]  /*74e0*/  LOP3.LUT R8, R8, 0x54, RZ, 0xfc, !PT ;  /* 0x0000005408087812 */ /* 0x000fc800078efcff */
[----:B------:R-:W-:Y:S02]  /*74f0*/  ISETP.GE.AND P1, PT, R8, UR4, PT ;  /* 0x0000000408007c0c */ /* 0x000fe4000bf26270 */
[----:B------:R-:W1:Y:S01]  /*7500*/  S2R R8, SR_TID.X ;  /* 0x0000000000087919 */ /* 0x000e620000002100 */
[----:B------:R-:W-:-:S04]  /*7510*/  SGXT.U32 R0, R0, 0x1 ;  /* 0x000000010000781a */ /* 0x000fc80000000000 */
[----:B------:R-:W-:-:S05]  /*7520*/  LOP3.LUT R0, R0, 0x52, RZ, 0xfc, !PT ;  /* 0x0000005200007812 */ /* 0x000fca00078efcff */
[----:B------:R-:W-:-:S04]  /*7530*/  IMAD R0, R0, c[0x0][0x188], RZ ;  /* 0x0000620000007a24 */ /* 0x000fc800078e02ff */
[----:B0-----:R-:W-:Y:S01]  /*7540*/  IMAD.WIDE R110, R0, 0x2, R28 ;  /* 0x00000002006e7825 */ /* 0x001fe200078e021c */
[----:B------:R-:W-:-:S06]  /*7550*/  PRMT R109, RZ, 0x7610, R109 ;  /* 0x00007610ff6d7816 */ /* 0x000fcc000000006d */
[----:B------:R0:W2:Y:S01]  /*7560*/  @!P0 LDG.E.U16 R109, [R110.64] ;  /* 0x000000066e6d8981 */ /* 0x0000a2000c1e1500 */
[--C-:B-1----:R-:W-:Y:S02]  /*7570*/  SHF.R.U32.HI R0, RZ, 0x7, R8.reuse ;  /* 0x00000007ff007819 */ /* 0x102fe40000011608 */
[----:B------:R-:W-:-:S04]  /*7580*/  SHF.R.U32.HI R8, RZ, 0x7, R8 ;  /* 0x00000007ff087819 */ /* 0x000fc80000011608 */
[----:B------:R-:W-:-:S04]  /*7590*/  SGXT.U32 R8, R8, 0x1 ;  /* 0x000000010808781a */ /* 0x000fc80000000000 */
[----:B------:R-:W-:-:S04]  /*75a0*/  LOP3.LUT R8, R8, 0x56, RZ, 0xfc, !PT ;  /* 0x0000005608087812 */ /* 0x000fc800078efcff */
[----:B------:R-:W-:Y:S02]  /*75b0*/  ISETP.GE.AND P0, PT, R8, UR4, PT ;  /* 0x0000000408007c0c */ /* 0x000fe4000bf06270 */
[----:B------:R-:W1:Y:S01]  /*75c0*/  S2R R8, SR_TID.X ;  /* 0x0000000000087919 */ /* 0x000e620000002100 */
[----:B------:R-:W-:Y:S02]  /*75d0*/  SGXT.U32 R0, R0, 0x1 ;  /* 0x000000010000781a */ /* 0x000fe40000000000 */
[----:B------:R-:W-:Y:S02]  /*75e0*/  PRMT R142, RZ, 0x7610, R142 ;  /* 0x00007610ff8e7816 */ /* 0x000fe4000000008e */
[----:B------:R-:W-:-:S04]  /*75f0*/  LOP3.LUT R0, R0, 0x54, RZ, 0xfc, !PT ;  /* 0x0000005400007812 */ /* 0x000fc800078efcff */
[----:B------:R3:W2:Y:S01]  /*7600*/  @!P2 LDG.E.U16 R142, [R118.64] ;  /* 0x00000006768ea981 */ /* 0x0006a2000c1e1500 */
[----:B------:R-:W-:Y:S01]  /*7610*/  IMAD R0, R0, c[0x0][0x188], RZ ;  /* 0x0000620000007a24 */ /* 0x000fe200078e02ff */
[----:B0-----:R-:W-:-:S03]  /*7620*/  PRMT R110, RZ, 0x7610, R110 ;  /* 0x00007610ff6e7816 */ /* 0x001fc6000000006e */
[----:B---3--:R-:W-:Y:S01]  /*7630*/  IMAD.WIDE R118, R0, 0x2, R28 ;  /* 0x0000000200767825 */ /* 0x008fe200078e021c */
[----:B-1----:R-:W-:-:S04]  /*7640*/  SHF.R.U32.HI R0, RZ, 0x7, R8 ;  /* 0x00000007ff007819 */ /* 0x002fc80000011608 */
[----:B------:R0:W3:Y:S01]  /*7650*/  @!P1 LDG.E.U16 R110, [R118.64] ;  /* 0x00000006766e9981 */ /* 0x0000e2000c1e1500 */
        /* <DEDUP_REMOVED lines=44> */
[----:B------:R-:W-:Y:S01]  /*7920*/  IMAD.WIDE R120, R0, 0x2, R28 ;  /* 0x0000000200787825 */ /* 0x000fe200078e021c */
[----:B0-----:R-:W-:-:S06]  /*7930*/  PRMT R118, RZ, 0x7610, R118 ;  /* 0x00007610ff767816 */ /* 0x001fcc0000000076 */
        /* <DEDUP_REMOVED lines=191> */
[----:B-1----:R-:W-:-:S04]  /*8530*/  SHF.R.U32.HI R0, RZ, 0x7, R8 ;  /* 0x00000007ff007819 */ /* 0x002fc80000011608 */
[----:B------:R-:W-:-:S04]  /*8540*/  SGXT.U32 R0, R0, 0x1 ;  /* 0x000000010000781a */ /* 0x000fc80000000000 */
[----:B------:R-:W-:Y:S02]  /*8550*/  LOP3.LUT R0, R0, 0x7e, RZ, 0xfc, !PT ;  /* 0x0000007e00007812 */ /* 0x000fe400078efcff */
[----:B------:R-:W-:-:S03]  /*8560*/  PRMT R180, RZ, 0x7610, R180 ;  /* 0x00007610ffb47816 */ /* 0x000fc600000000b4 */
[----:B------:R-:W-:Y:S01]  /*8570*/  IMAD R0, R0, c[0x0][0x188], RZ ;  /* 0x0000620000007a24 */ /* 0x000fe200078e02ff */
[----:B------:R0:W-:Y:S04]  /*8580*/  STL [R1+0x178], R28 ;  /* 0x0001781c01007387 */ /* 0x0001e80000100800 */
[----:B------:R1:W2:Y:S04]  /*8590*/  @!P1 LDG.E.U16 R180, [R132.64] ;  /* 0x0000000684b49981 */ /* 0x0002a8000c1e1500 */
[----:B------:R0:W-:Y:S01]  /*85a0*/  STL [R1+0x174], R29 ;  /* 0x0001741d01007387 */ /* 0x0001e20000100800 */
[----:B------:R-:W-:-:S03]  /*85b0*/  PRMT R181, RZ, 0x7610, R181 ;  /* 0x00007610ffb57816 */ /* 0x000fc600000000b5 */
[----:B------:R-:W2:Y:S01]  /*85c0*/  LDL.LU R23, [R1+0x28] ;  /* 0x0000280001177983 */ /* 0x000ea20000300800 */
[----:B-1----:R-:W-:-:S03]  /*85d0*/  IMAD.WIDE R132, R0, 0x2, R28 ;  /* 0x0000000200847825 */ /* 0x002fc600078e021c */
[----:B------:R-:W2:Y:S01]  /*85e0*/  LDL.LU R0, [R1+0x60] ;  /* 0x0000600001007983 */ /* 0x000ea20000300800 */
[----:B------:R-:W-:-:S03]  /*85f0*/  LOP3.LUT R8, R8, 0x7f, RZ, 0xc0, !PT ;  /* 0x0000007f08087812 */ /* 0x000fc600078ec0ff */
[----:B------:R1:W3:Y:S01]  /*8600*/  @!P0 LDG.E.U16 R181, [R132.64] ;  /* 0x0000000684b58981 */ /* 0x0002e2000c1e1500 */
[----:B------:R-:W-:-:S03]  /*8610*/  ISETP.GE.AND P0, PT, R8, UR4, PT ;  /* 0x0000000408007c0c */ /* 0x000fc6000bf06270 */
[----:B------:R-:W3:Y:S04]  /*8620*/  LDL R8, [R1+0x10] ;  /* 0x0000100001087983 */ /* 0x000ee80000100800 */
[----:B0-----:R-:W3:Y:S04]  /*8630*/  LDL.LU R28, [R1+0x1c] ;  /* 0x00001c00011c7983 */ /* 0x001ee80000300800 */
[----:B------:R-:W-:Y:S01]  /*8640*/  BAR.SYNC.DEFER_BLOCKING 0x0 ;  /* 0x0000000000007b1d */ /* 0x000fe20000010000 */
[----:B-1----:R-:W-:Y:S02]  /*8650*/  IADD3 R132, P1, R237, R7, RZ ;  /* 0x00000007ed847210 */ /* 0x002fe40007f3e0ff */
[----:B------:R-:W-:-:S03]  /*8660*/  PRMT R182, RZ, 0x7610, R182 ;  /* 0x00007610ffb67816 */ /* 0x000fc600000000b6 */
[----:B------:R-:W-:Y:S01]  /*8670*/  IMAD.X R133, R5, 0x1, R6, P1 ;  /* 0x0000000105857824 */ /* 0x000fe200008e0606 */
[----:B------:R-:W-:Y:S01]  /*8680*/  PRMT R183, RZ, 0x7610, R183 ;  /* 0x00007610ffb77816 */ /* 0x000fe200000000b7 */
[----:B------:R-:W5:Y:S04]  /*8690*/  LDL.LU R29, [R1+0x24] ;  /* 0x00002400011d7983 */ /* 0x000f680000300800 */
[----:B------:R4:W5:Y:S02]  /*86a0*/  @!P0 LDG.E.U16 R182, [R132.64] ;  /* 0x0000000684b68981 */ /* 0x000964000c1e1500 */
[----:B----4-:R-:W-:-:S05]  /*86b0*/  IADD3 R132, P1, R107, R7, RZ ;  /* 0x000000076b847210 */ /* 0x010fca0007f3e0ff */
[----:B------:R-:W-:-:S05]  /*86c0*/  IMAD.X R133, R236, 0x1, R6, P1 ;  /* 0x00000001ec857824 */ /* 0x000fca00008e0606 */
[----:B------:R0:W4:Y:S01]  /*86d0*/  @!P0 LDG.E.U16 R183, [R132.64] ;  /* 0x0000000684b78981 */ /* 0x000122000c1e1500 */
[----:B------:R-:W-:Y:S02]  /*86e0*/  PRMT R184, RZ, 0x7610, R184 ;  /* 0x00007610ffb87816 */ /* 0x000fe400000000b8 */
[----:B0-----:R-:W-:-:S05]  /*86f0*/  IADD3 R132, P1, R232, R7, RZ ;  /* 0x00000007e8847210 */ /* 0x001fca0007f3e0ff */
[----:B------:R-:W-:-:S05]  /*8700*/  IMAD.X R133, R229, 0x1, R6, P1 ;  /* 0x00000001e5857824 */ /* 0x000fca00008e0606 */
[----:B------:R2:W4:Y:S01]  /*8710*/  @!P0 LDG.E.U16 R184, [R132.64] ;  /* 0x0000000684b88981 */ /* 0x000522000c1e1500 */
[----:B------:R-:W-:Y:S02]  /*8720*/  PRMT R185, RZ, 0x7610, R185 ;  /* 0x00007610ffb97816 */ /* 0x000fe400000000b9 */
[----:B------:R-:W-:Y:S01]  /*8730*/  PRMT R186, RZ, 0x7610, R186 ;  /* 0x00007610ffba7816 */ /* 0x000fe200000000ba */
[----:B------:R0:W-:Y:S01]  /*8740*/  STL [R1+0x17c], R236 ;  /* 0x00017cec01007387 */ /* 0x0001e20000100800 */
[----:B------:R-:W-:-:S03]  /*8750*/  PRMT R187, RZ, 0x7610, R187 ;  /* 0x00007610ffbb7816 */ /* 0x000fc600000000bb */
[----:B0-----:R-:W4:Y:S04]  /*8760*/  LDL.LU R236, [R1+0x58] ;  /* 0x0000580001ec7983 */ /* 0x001f280000300800 */
[----:B------:R0:W-:Y:S04]  /*8770*/  STL [R1+0x180], R232 ;  /* 0x000180e801007387 */ /* 0x0001e80000100800 */
[----:B0-----:R-:W4:Y:S04]  /*8780*/  LDL.LU R232, [R1+0x14] ;  /* 0x0000140001e87983 */ /* 0x001f280000300800 */
[----:B------:R-:W-:Y:S01]  /*8790*/  STL [R1+0x184], R229 ;  /* 0x000184e501007387 */ /* 0x000fe20000100800 */
[----:B--2---:R-:W-:-:S05]  /*87a0*/  IADD3 R132, P1, R0, R7, RZ ;  /* 0x0000000700847210 */ /* 0x004fca0007f3e0ff */
[----:B------:R-:W-:-:S05]  /*87b0*/  IMAD.X R133, R23, 0x1, R6, P1 ;  /* 0x0000000117857824 */ /* 0x000fca00008e0606 */
[----:B------:R3:W2:Y:S02]  /*87c0*/  @!P0 LDG.E.U16 R185, [R132.64] ;  /* 0x0000000684b98981 */ /* 0x0006a4000c1e1500 */
[----:B---3--:R-:W-:-:S05]  /*87d0*/  IADD3 R132, P1, R28, R7, RZ ;  /* 0x000000071c847210 */ /* 0x008fca0007f3e0ff */
[----:B------:R-:W-:Y:S01]  /*87e0*/  IMAD.X R133, R223, 0x1, R6, P1 ;  /* 0x00000001df857824 */ /* 0x000fe200008e0606 */
[----:B------:R-:W-:Y:S04]  /*87f0*/  STL [R1+0x188], R0 ;  /* 0x0001880001007387 */ /* 0x000fe80000100800 */
[----:B------:R0:W3:Y:S04]  /*8800*/  @!P0 LDG.E.U16 R186, [R132.64] ;  /* 0x0000000684ba8981 */ /* 0x0000e8000c1e1500 */
[----:B------:R-:W-:Y:S01]  /*8810*/  STL [R1+0x18c], R23 ;  /* 0x00018c1701007387 */ /* 0x000fe20000100800 */
[----:B0-----:R-:W-:-:S03]  /*8820*/  IADD3 R132, P1, R218, R7, RZ ;  /* 0x00000007da847210 */ /* 0x001fc60007f3e0ff */
[----:B------:R-:W-:Y:S04]  /*8830*/  STL [R1+0x190], R28 ;  /* 0x0001901c01007387 */ /* 0x000fe80000100800 */
[----:B------:R-:W-:Y:S01]  /*8840*/  STL [R1+0x194], R223 ;  /* 0x000194df01007387 */ /* 0x000fe20000100800 */
[----:B------:R-:W-:-:S03]  /*8850*/  IMAD.X R133, R217, 0x1, R6, P1 ;  /* 0x00000001d9857824 */ /* 0x000fc600008e0606 */
[----:B------:R-:W-:Y:S04]  /*8860*/  STL [R1+0x198], R218 ;  /* 0x000198da01007387 */ /* 0x000fe80000100800 */
[----:B------:R0:W-:Y:S04]  /*8870*/  STL [R1+0x19c], R217 ;  /* 0x00019cd901007387 */ /* 0x0001e80000100800 */
[----:B------:R-:W2:Y:S04]  /*8880*/  LDL.LU R61, [R1+0x38] ;  /* 0x00003800013d7983 */ /* 0x000ea80000300800 */
[----:B------:R-:W2:Y:S04]  /*8890*/  LDL.LU R62, [R1+0x3c] ;  /* 0x00003c00013e7983 */ /* 0x000ea80000300800 */
[----:B------:R-:W2:Y:S04]  /*88a0*/  LDL.LU R63, [R1+0x64] ;  /* 0x00006400013f7983 */ /* 0x000ea80000300800 */
[----:B------:R1:W2:Y:S04]  /*88b0*/  @!P0 LDG.E.U16 R187, [R132.64] ;  /* 0x0000000684bb8981 */ /* 0x0002a8000c1e1500 */
[----:B------:R-:W2:Y:S04]  /*88c0*/  LDL.LU R106, [R1+0x18] ;  /* 0x00001800016a7983 */ /* 0x000ea80000300800 */
[----:B------:R-:W2:Y:S01]  /*88d0*/  LDL.LU R24, [R1+0x2c] ;  /* 0x00002c0001187983 */ /* 0x000ea20000300800 */
[----:B-1----:R-:W-:-:S03]  /*88e0*/  IADD3 R132, P1, R8, R7, RZ ;  /* 0x0000000708847210 */ /* 0x002fc60007f3e0ff */
[----:B------:R-:W2:Y:S04]  /*88f0*/  LDL.LU R8, [R1+0x30] ;  /* 0x0000300001087983 */ /* 0x000ea80000300800 */
[----:B0-----:R-:W2:Y:S04]  /*8900*/  LDL.LU R217, [R1+0x48] ;  /* 0x0000480001d97983 */ /* 0x001ea80000300800 */
[----:B------:R-:W2:Y:S04]  /*8910*/  LDL.LU R218, [R1+0x4c] ;  /* 0x00004c0001da7983 */ /* 0x000ea80000300800 */
[----:B------:R-:W2:Y:S04]  /*8920*/  LDL.LU R223, [R1+0x50] ;  /* 0x0000500001df7983 */ /* 0x000ea80000300800 */
[----:B------:R-:W2:Y:S04]  /*8930*/  LDL.LU R28, [R1+0x54] ;  /* 0x00005400011c7983 */ /* 0x000ea80000300800 */
[----:B------:R-:W3:Y:S04]  /*8940*/  LDL.LU R23, [R1] ;  /* 0x0000000001177983 */ /* 0x000ee80000300800 */
[----:B------:R-:W3:Y:S04]  /*8950*/  LDL.LU R0, [R1+0x4] ;  /* 0x0000040001007983 */ /* 0x000ee80000300800 */
[----:B------:R-:W3:Y:S01]  /*8960*/  LDL.LU R229, [R1+0xc] ;  /* 0x00000c0001e57983 */ /* 0x000ee20000300800 */
[----:B------:R-:W-:Y:S01]  /*8970*/  PRMT R188, RZ, 0x7610, R188 ;  /* 0x00007610ffbc7816 */ /* 0x000fe200000000bc */
[----:B------:R-:W-:-:S05]  /*8980*/  IMAD.X R133, R212, 0x1, R6, P1 ;  /* 0x00000001d4857824 */ /* 0x000fca00008e0606 */
[----:B------:R0:W3:Y:S04]  /*8990*/  @!P0 LDG.E.U16 R188, [R132.64] ;  /* 0x0000000684bc8981 */ /* 0x0000e8000c1e1500 */
[----:B------:R1:W-:Y:S01]  /*89a0*/  STS.U16 [R2], R176 ;  /* 0x000000b002007388 */ /* 0x0003e20000000400 */
[----:B0-----:R-:W-:Y:S02]  /*89b0*/  IADD3 R132, P1, R207, R7, RZ ;  /* 0x00000007cf847210 */ /* 0x001fe40007f3e0ff */
[----:B-1----:R-:W-:-:S03]  /*89c0*/  PRMT R176, RZ, 0x7610, R176 ;  /* 0x00007610ffb07816 */ /* 0x002fc600000000b0 */
[----:B------:R-:W-:Y:S01]  /*89d0*/  IMAD.X R133, R206, 0x1, R6, P1 ;  /* 0x00000001ce857824 */ /* 0x000fe200008e0606 */
[----:B------:R0:W-:Y:S04]  /*89e0*/  STS.U16 [R2+0x800], R173 ;  /* 0x000800ad02007388 */ /* 0x0001e80000000400 */
[----:B------:R1:W3:Y:S01]  /*89f0*/  @!P0 LDG.E.U16 R176, [R132.64] ;  /* 0x0000000684b08981 */ /* 0x0002e2000c1e1500 */
[----:B0-----:R-:W-:Y:S02]  /*8a00*/  PRMT R173, RZ, 0x7610, R173 ;  /* 0x00007610ffad7816 */ /* 0x001fe400000000ad */
[----:B-1----:R-:W-:-:S05]  /*8a10*/  IADD3 R132, P1, R200, R7, RZ ;  /* 0x00000007c8847210 */ /* 0x002fca0007f3e0ff */
[----:B------:R-:W-:Y:S01]  /*8a20*/  IMAD.X R133, R199, 0x1, R6, P1 ;  /* 0x00000001c7857824 */ /* 0x000fe200008e0606 */
[----:B------:R0:W-:Y:S04]  /*8a30*/  STS.U16 [R2+0x1000], R172 ;  /* 0x001000ac02007388 */ /* 0x0001e80000000400 */
[----:B------:R2:W3:Y:S01]  /*8a40*/  @!P0 LDG.E.U16 R173, [R132.64] ;  /* 0x0000000684ad8981 */ /* 0x0004e2000c1e1500 */
[----:B0-----:R-:W-:-:S03]  /*8a50*/  PRMT R172, RZ, 0x7610, R172 ;  /* 0x00007610ffac7816 */ /* 0x001fc600000000ac */
[----:B------:R0:W-:Y:S02]  /*8a60*/  STS.U16 [R2+0x1800], R171 ;  /* 0x001800ab02007388 */ /* 0x0001e40000000400 */
[----:B0-----:R-:W-:Y:S02]  /*8a70*/  PRMT R171, RZ, 0x7610, R171 ;  /* 0x00007610ffab7816 */ /* 0x001fe400000000ab */
[----:B------:R0:W-:Y:S02]  /*8a80*/  STS.U16 [R2+0x2000], R170 ;  /* 0x002000aa02007388 */ /* 0x0001e40000000400 */
[----:B0-----:R-:W-:Y:S02]  /*8a90*/  PRMT R170, RZ, 0x7610, R170 ;  /* 0x00007610ffaa7816 */ /* 0x001fe400000000aa */
[----:B------:R0:W-:Y:S02]  /*8aa0*/  STS.U16 [R2+0x2800], R147 ;  /* 0x0028009302007388 */ /* 0x0001e40000000400 */
[----:B0-----:R-:W-:-:S02]  /*8ab0*/  PRMT R147, RZ, 0x7610, R147 ;  /* 0x00007610ff937816 */ /* 0x001fc40000000093 */
        /* <DEDUP_REMOVED lines=10> */
[----:B------:R0:W-:Y:S04]  /*8b60*/  STS.U16 [R2+0x5800], R141 ;  /* 0x0058008d02007388 */ /* 0x0001e80000000400 */
[----:B------:R1:W-:Y:S01]  /*8b70*/  STL [R1+0x1a0], R212 ;  /* 0x0001a0d401007387 */ /* 0x0003e20000100800 */
[----:B0-----:R-:W-:-:S03]  /*8b80*/  PRMT R141, RZ, 0x7610, R141 ;  /* 0x00007610ff8d7816 */ /* 0x001fc6000000008d */
[----:B-1----:R-:W3:Y:S04]  /*8b90*/  LDL.LU R212, [R1+0x44] ;  /* 0x0000440001d47983 */ /* 0x002ee80000300800 */
[----:B------:R0:W-:Y:S02]  /*8ba0*/  STS.U16 [R2+0x6000], R140 ;  /* 0x0060008c02007388 */ /* 0x0001e40000000400 */
[----:B0-----:R-:W-:Y:S02]  /*8bb0*/  PRMT R140, RZ, 0x7610, R140 ;  /* 0x00007610ff8c7816 */ /* 0x001fe4000000008c */
[----:B--2---:R-:W-:-:S05]  /*8bc0*/  IADD3 R132, P1, R28, R7, RZ ;  /* 0x000000071c847210 */ /* 0x004fca0007f3e0ff */
[----:B------:R-:W-:-:S05]  /*8bd0*/  IMAD.X R133, R252, 0x1, R6, P1 ;  /* 0x00000001fc857824 */ /* 0x000fca00008e0606 */
[----:B------:R0:W2:Y:S02]  /*8be0*/  @!P0 LDG.E.U16 R172, [R132.64] ;  /* 0x0000000684ac8981 */ /* 0x0000a4000c1e1500 */
[----:B0-----:R-:W-:-:S05]  /*8bf0*/  IADD3 R132, P1, R250, R7, RZ ;  /* 0x00000007fa847210 */ /* 0x001fca0007f3e0ff */
        /* <DEDUP_REMOVED lines=26> */
[----:B-----5:R-:W-:-:S05]  /*8da0*/  IADD3 R132, P1, R29, R7, RZ ;  /* 0x000000071d847210 */ /* 0x020fca0007f3e0ff */
[----:B------:R-:W-:Y:S01]  /*8db0*/  IMAD.X R133, R225, 0x1, R6, P1 ;  /* 0x00000001e1857824 */ /* 0x000fe200008e0606 */
[----:B------:R0:W-:Y:S04]  /*8dc0*/  STS.U16 [R2+0x6800], R175 ;  /* 0x006800af02007388 */ /* 0x0001e80000000400 */
[----:B------:R1:W5:Y:S01]  /*8dd0*/  @!P0 LDG.E.U16 R140, [R132.64] ;  /* 0x00000006848c8981 */ /* 0x000362000c1e1500 */
[----:B0-----:R-:W-:Y:S02]  /*8de0*/  PRMT R175, RZ, 0x7610, R175 ;  /* 0x00007610ffaf7816 */ /* 0x001fe400000000af */
[----:B-1----:R-:W-:-:S05]  /*8df0*/  IADD3 R132, P1, R227, R7, RZ ;  /* 0x00000007e3847210 */ /* 0x002fca0007f3e0ff */
[--C-:B------:R-:W-:Y:S01]  /*8e00*/  IMAD.X R133, R222, 0x1, R6.reuse, P1 ;  /* 0x00000001de857824 */ /* 0x100fe200008e0606 */
[----:B------:R0:W-:Y:S04]  /*8e10*/  STS.U16 [R2+0x7000], R189 ;  /* 0x007000bd02007388 */ /* 0x0001e80000000400 */
[----:B------:R4:W2:Y:S01]  /*8e20*/  @!P0 LDG.E.U16 R175, [R132.64] ;  /* 0x0000000684af8981 */ /* 0x0008a2000c1e1500 */
[----:B------:R-:W-:Y:S02]  /*8e30*/  LOP3.LUT R47, R2, 0x20, RZ, 0x3c, !PT ;  /* 0x00000020022f7812 */ /* 0x000fe400078e3cff */
[----:B0-----:R-:W-:Y:S02]  /*8e40*/  PRMT R189, RZ, 0x7610, R189 ;  /* 0x00007610ffbd7816 */ /* 0x001fe400000000bd */
[----:B----4-:R-:W-:Y:S01]  /*8e50*/  IADD3 R132, P1, R236, R7, RZ ;  /* 0x00000007ec847210 */ /* 0x010fe20007f3e0ff */
[----:B------:R0:W-:Y:S04]  /*8e60*/  STS.U16 [R2+0x7800], R190 ;  /* 0x007800be02007388 */ /* 0x0001e80000000400 */
[----:B------:R-:W-:Y:S01]  /*8e70*/  IMAD.X R133, R232, 0x1, R6, P1 ;  /* 0x00000001e8857824 */ /* 0x000fe200008e0606 */
[----:B------:R1:W-:Y:S04]  /*8e80*/  STS.U16 [R47+0x200], R117 ;  /* 0x000200752f007388 */ /* 0x0003e80000000400 */
[----:B------:R3:W4:Y:S04]  /*8e90*/  @!P0 LDG.E.U16 R189, [R132.64] ;  /* 0x0000000684bd8981 */ /* 0x000728000c1e1500 */
[----:B------:R-:W-:Y:S01]  /*8ea0*/  STS.U16 [R47+0xa00], R41 ;  /* 0x000a00292f007388 */ /* 0x000fe20000000400 */
[----:B0-----:R-:W-:-:S03]  /*8eb0*/  PRMT R190, RZ, 0x7610, R190 ;  /* 0x00007610ffbe7816 */ /* 0x001fc600000000be */
[----:B------:R-:W-:Y:S01]  /*8ec0*/  STS.U16 [R47+0x1200], R65 ;  /* 0x001200412f007388 */ /* 0x000fe20000000400 */
[----:B---3--:R-:W-:-:S03]  /*8ed0*/  IADD3 R132, P1, R229, R7, RZ ;  /* 0x00000007e5847210 */ /* 0x008fc60007f3e0ff */
[----:B------:R-:W-:Y:S04]  /*8ee0*/  STS.U16 [R47+0x1a00], R40 ;  /* 0x001a00282f007388 */ /* 0x000fe80000000400 */
[----:B------:R-:W-:Y:S01]  /*8ef0*/  STS.U16 [R47+0x2200], R66 ;  /* 0x002200422f007388 */ /* 0x000fe20000000400 */
[----:B------:R-:W-:-:S03]  /*8f00*/  IMAD.X R133, R211, 0x1, R6, P1 ;  /* 0x00000001d3857824 */ /* 0x000fc600008e0606 */
[----:B------:R-:W-:Y:S04]  /*8f10*/  STS.U16 [R47+0x2a00], R82 ;  /* 0x002a00522f007388 */ /* 0x000fe80000000400 */
[----:B------:R-:W-:Y:S04]  /*8f20*/  STS.U16 [R47+0x3200], R93 ;  /* 0x0032005d2f007388 */ /* 0x000fe80000000400 */
[----:B------:R-:W-:Y:S04]  /*8f30*/  STS.U16 [R47+0x3a00], R96 ;  /* 0x003a00602f007388 */ /* 0x000fe80000000400 */
[----:B------:R-:W-:Y:S04]  /*8f40*/  STS.U16 [R47+0x4200], R99 ;  /* 0x004200632f007388 */ /* 0x000fe80000000400 */
[----:B------:R-:W-:Y:S04]  /*8f50*/  STS.U16 [R47+0x4a00], R102 ;  /* 0x004a00662f007388 */ /* 0x000fe80000000400 */
[----:B------:R-:W-:Y:S04]  /*8f60*/  STS.U16 [R47+0x5200], R109 ;  /* 0x0052006d2f007388 */ /* 0x000fe80000000400 */
[----:B------:R0:W3:Y:S04]  /*8f70*/  @!P0 LDG.E.U16 R190, [R132.64] ;  /* 0x0000000684be8981 */ /* 0x0000e8000c1e1500 */
[----:B------:R-:W-:Y:S04]  /*8f80*/  STS.U16 [R47+0x5a00], R116 ;  /* 0x005a00742f007388 */ /* 0x000fe80000000400 */
[----:B------:R-:W-:Y:S01]  /*8f90*/  STS.U16 [R47+0x6200], R120 ;  /* 0x006200782f007388 */ /* 0x000fe20000000400 */
[----:B0-----:R-:W-:-:S03]  /*8fa0*/  IADD3 R132, P1, R205, R7, RZ ;  /* 0x00000007cd847210 */ /* 0x001fc60007f3e0ff */
[----:B------:R-:W-:Y:S01]  /*8fb0*/  STS.U16 [R47+0x6a00], R123 ;  /* 0x006a007b2f007388 */ /* 0x000fe20000000400 */
[----:B-1----:R-:W-:-:S03]  /*8fc0*/  PRMT R117, RZ, 0x7610, R117 ;  /* 0x00007610ff757816 */ /* 0x002fc60000000075 */
[----:B------:R-:W-:Y:S01]  /*8fd0*/  STS.U16 [R47+0x7200], R174 ;  /* 0x007200ae2f007388 */ /* 0x000fe20000000400 */
[----:B------:R-:W-:-:S03]  /*8fe0*/  IMAD.X R133, R204, 0x1, R6, P1 ;  /* 0x00000001cc857824 */ /* 0x000fc600008e0606 */
[----:B------:R0:W-:Y:S04]  /*8ff0*/  STS.U16 [R47+0x7a00], R179 ;  /* 0x007a00b32f007388 */ /* 0x0001e80000000400 */
[----:B------:R1:W2:Y:S04]  /*9000*/  @!P0 LDG.E.U16 R117, [R132.64] ;  /* 0x0000000684758981 */ /* 0x0002a8000c1e1500 */
[----:B0-----:R-:W2:Y:S01]  /*9010*/  LDL.LU R47, [R1+0x34] ;  /* 0x00003400012f7983 */ /* 0x001ea20000300800 */
[----:B-1----:R-:W-:-:S03]  /*9020*/  IADD3 R132, P1, R23, R7, RZ ;  /* 0x0000000717847210 */ /* 0x002fc60007f3e0ff */
[----:B------:R-:W2:Y:S01]  /*9030*/  LDL.LU R60, [R1+0x8] ;  /* 0x00000800013c7983 */ /* 0x000ea20000300800 */
[----:B------:R-:W-:Y:S01]  /*9040*/  PRMT R191, RZ, 0x7610, R191 ;  /* 0x00007610ffbf7816 */ /* 0x000fe200000000bf */
[----:B------:R-:W-:Y:S01]  /*9050*/  IMAD.X R133, R198, 0x1, R6, P1 ;  /* 0x00000001c6857824 */ /* 0x000fe200008e0606 */
[----:B------:R-:W-:Y:S01]  /*9060*/  PRMT R65, RZ, 0x7610, R65 ;  /* 0x00007610ff417816 */ /* 0x000fe20000000041 */
[----:B------:R-:W2:Y:S04]  /*9070*/  LDL.LU R104, [R1+0x20] ;  /* 0x0000200001687983 */ /* 0x000ea80000300800 */
[----:B------:R0:W2:Y:S04]  /*9080*/  @!P0 LDG.E.U16 R191, [R132.64] ;  /* 0x0000000684bf8981 */ /* 0x0000a8000c1e1500 */
[----:B------:R-:W2:Y:S01]  /*9090*/  LDL.LU R105, [R1+0x5c] ;  /* 0x00005c0001697983 */ /* 0x000ea20000300800 */
[----:B0-----:R-:W-:-:S05]  /*90a0*/  IADD3 R132, P1, R193, R7, RZ ;  /* 0x00000007c1847210 */ /* 0x001fca0007f3e0ff */
[----:B------:R-:W-:Y:S01]  /*90b0*/  IMAD.X R133, R192, 0x1, R6, P1 ;  /* 0x00000001c0857824 */ /* 0x000fe200008e0606 */
[----:B------:R-:W-:-:S04]  /*90c0*/  IADD3 R40, P1, R165, R7, RZ ;  /* 0x00000007a5287210 */ /* 0x000fc80007f3e0ff */
[----:B------:R0:W2:Y:S01]  /*90d0*/  @!P0 LDG.E.U16 R65, [R132.64] ;  /* 0x0000000684418981 */ /* 0x0000a2000c1e1500 */
[----:B------:R-:W-:Y:S01]  /*90e0*/  IMAD.X R41, R164, 0x1, R6, P1 ;  /* 0x00000001a4297824 */ /* 0x000fe200008e0606 */
[----:B0-----:R-:W-:-:S06]  /*90f0*/  PRMT R132, RZ, 0x7610, R132 ;  /* 0x00007610ff847816 */ /* 0x001fcc0000000084 */
[----:B------:R0:W2:Y:S01]  /*9100*/  @!P0 LDG.E.U16 R132, [R40.64] ;  /* 0x0000000628848981 */ /* 0x0000a2000c1e1500 */
[----:B------:R-:W-:Y:S02]  /*9110*/  PRMT R66, RZ, 0x7610, R66 ;  /* 0x00007610ff427816 */ /* 0x000fe40000000042 */
[----:B0-----:R-:W-:-:S05]  /*9120*/  IADD3 R40, P1, R218, R7, RZ ;  /* 0x00000007da287210 */ /* 0x001fca0007f3e0ff */
[----:B------:R-:W-:-:S05]  /*9130*/  IMAD.X R41, R247, 0x1, R6, P1 ;  /* 0x00000001f7297824 */ /* 0x000fca00008e0606 */
        /* <DEDUP_REMOVED lines=44> */
[----:B------:R0:W2:Y:S02]  /*9400*/  @!P0 LDG.E.U16 R174, [R40.64] ;  /* 0x0000000628ae8981 */ /* 0x0000a4000c1e1500 */
[----:B0-----:R-:W-:Y:S02]  /*9410*/  LOP3.LUT R41, R2, 0x40, RZ, 0x3c, !PT ;  /* 0x0000004002297812 */ /* 0x001fe400078e3cff */
[----:B------:R-:W-:-:S03]  /*9420*/  IADD3 R40, P1, R0, R7, RZ ;  /* 0x0000000700287210 */ /* 0x000fc60007f3e0ff */
[----:B------:R0:W-:Y:S02]  /*9430*/  STS.U16 [R41+0x400], R81 ;  /* 0x0004005129007388 */ /* 0x0001e40000000400 */
[----:B0-----:R-:W-:Y:S01]  /*9440*/  PRMT R81, RZ, 0x7610, R81 ;  /* 0x00007610ff517816 */ /* 0x001fe20000000051 */
[----:B------:R-:W-:-:S05]  /*9450*/  IMAD.X R41, R203, 0x1, R6, P1 ;  /* 0x00000001cb297824 */ /* 0x000fca00008e0606 */
[----:B------:R0:W3:Y:S02]  /*9460*/  @!P0 LDG.E.U16 R81, [R40.64] ;  /* 0x0000000628518981 */ /* 0x0000e4000c1e1500 */
        /* <DEDUP_REMOVED lines=55> */
[----:B--2---:R-:W-:-:S03]  /*97e0*/  IADD3 R40, P1, R47, R7, RZ ;  /* 0x000000072f287210 */ /* 0x004fc60007f3e0ff */
[----:B------:R0:W-:Y:S02]  /*97f0*/  STS.U16 [R41+0x5400], R110 ;  /* 0x0054006e29007388 */ /* 0x0001e40000000400 */
[----:B0-----:R-:W-:Y:S01]  /*9800*/  PRMT R110, RZ, 0x7610, R110 ;  /* 0x00007610ff6e7816 */ /* 0x001fe2000000006e */
[----:B------:R-:W-:-:S05]  /*9810*/  IMAD.X R41, R233, 0x1, R6, P1 ;  /* 0x00000001e9297824 */ /* 0x000fca00008e0606 */
[----:B------:R0:W2:Y:S02]  /*9820*/  @!P0 LDG.E.U16 R110, [R40.64] ;  /* 0x00000006286e8981 */ /* 0x0000a4000c1e1500 */
[----:B0-----:R-:W-:Y:S02]  /*9830*/  LOP3.LUT R41, R2, 0x40, RZ, 0x3c, !PT ;  /* 0x0000004002297812 */ /* 0x001fe400078e3cff */
[----:B------:R-:W-:-:S03]  /*9840*/  IADD3 R40, P1, R230, R7, RZ ;  /* 0x00000007e6287210 */ /* 0x000fc60007f3e0ff */
        /* <DEDUP_REMOVED lines=21> */
[----:B------:R0:W2:Y:S01]  /*99a0*/  @!P0 LDG.E.U16 R177, [R40.64] ;  /* 0x0000000628b18981 */ /* 0x0000a2000c1e1500 */
[----:B------:R-:W-:Y:S02]  /*99b0*/  PRMT R179, RZ, 0x7610, R179 ;  /* 0x00007610ffb37816 */ /* 0x000fe400000000b3 */
[----:B0-----:R-:W-:Y:S02]  /*99c0*/  LOP3.LUT R41, R2, 0x40, RZ, 0x3c, !PT ;  /* 0x0000004002297812 */ /* 0x001fe400078e3cff */
[----:B------:R-:W-:-:S03]  /*99d0*/  IADD3 R40, P1, R60, R7, RZ ;  /* 0x000000073c287210 */ /* 0x000fc60007f3e0ff */
[----:B------:R0:W-:Y:S02]  /*99e0*/  STS.U16 [R41+0x7c00], R180 ;  /* 0x007c00b429007388 */ /* 0x0001e40000000400 */
[----:B0-----:R-:W-:Y:S02]  /*99f0*/  IMAD.X R41, R208, 0x1, R6, P1 ;  /* 0x00000001d0297824 */ /* 0x001fe400008e0606 */
[----:B------:R-:W-:Y:S01]  /*9a00*/  IMAD.MOV.U32 R180, RZ, RZ, R107 ;  /* 0x000000ffffb47224 */ /* 0x000fe200078e006b */
[----:B------:R-:W-:Y:S02]  /*9a10*/  LOP3.LUT R107, R2, 0x60, RZ, 0x3c, !PT ;  /* 0x00000060026b7812 */ /* 0x000fe400078e3cff */
[----:B------:R0:W2:Y:S04]  /*9a20*/  @!P0 LDG.E.U16 R179, [R40.64] ;  /* 0x0000000628b38981 */ /* 0x0000a8000c1e1500 */
[----:B------:R1:W-:Y:S01]  /*9a30*/  STS.U16 [R107+0x600], R51 ;  /* 0x000600336b007388 */ /* 0x0003e20000000400 */
[----:B0-----:R-:W-:-:S02]  /*9a40*/  IADD3 R40, P1, R202, R7, RZ ;  /* 0x00000007ca287210 */ /* 0x001fc40007f3e0ff */
[----:B-1----:R-:W-:-:S03]  /*9a50*/  PRMT R51, RZ, 0x7610, R51 ;  /* 0x00007610ff337816 */ /* 0x002fc60000000033 */
[----:B------:R-:W-:Y:S01]  /*9a60*/  IMAD.X R41, R201, 0x1, R6, P1 ;  /* 0x00000001c9297824 */ /* 0x000fe200008e0606 */
[----:B------:R0:W-:Y:S04]  /*9a70*/  STS.U16 [R107+0xe00], R50 ;  /* 0x000e00326b007388 */ /* 0x0001e80000000400 */
[----:B------:R1:W2:Y:S01]  /*9a80*/  @!P0 LDG.E.U16 R51, [R40.64] ;  /* 0x0000000628338981 */ /* 0x0002a2000c1e1500 */
[----:B0-----:R-:W-:Y:S02]  /*9a90*/  PRMT R50, RZ, 0x7610, R50 ;  /* 0x00007610ff327816 */ /* 0x001fe40000000032 */
[----:B-1----:R-:W-:-:S05]  /*9aa0*/  IADD3 R40, P1, R195, R7, RZ ;  /* 0x00000007c3287210 */ /* 0x002fca0007f3e0ff */
        /* <DEDUP_REMOVED lines=35> */
[----:B------:R-:W-:-:S05]  /*9ce0*/  IMAD.X R41, R9, 0x1, R6, P1 ;  /* 0x0000000109297824 */ /* 0x000fca00008e0606 */
[----:B------:R0:W2:Y:S04]  /*9cf0*/  @!P0 LDG.E.U16 R101, [R40.64] ;  /* 0x0000000628658981 */ /* 0x0000a8000c1e1500 */
[----:B------:R1:W-:Y:S04]  /*9d00*/  STS.U16 [R107+0x4e00], R108 ;  /* 0x004e006c6b007388 */ /* 0x0003e80000000400 */
[----:B------:R3:W-:Y:S01]  /*9d10*/  STS.U16 [R107+0x5600], R111 ;  /* 0x0056006f6b007388 */ /* 0x0007e20000000400 */
[----:B0-----:R-:W-:-:S03]  /*9d20*/  IMAD.MOV.U32 R40, RZ, RZ, R47 ;  /* 0x000000ffff287224 */ /* 0x001fc600078e002f */
[----:B------:R-:W2:Y:S01]  /*9d30*/  LDL.LU R47, [R1+0x1c8] ;  /* 0x0001c800012f7983 */ /* 0x000ea20000300800 */
[----:B------:R-:W-:Y:S02]  /*9d40*/  IMAD.MOV.U32 R41, RZ, RZ, R60 ;  /* 0x000000ffff297224 */ /* 0x000fe400078e003c */
[----:B-1----:R-:W-:Y:S01]  /*9d50*/  IMAD.MOV.U32 R108, RZ, RZ, R61 ;  /* 0x000000ffff6c7224 */ /* 0x002fe200078e003d */
[----:B------:R-:W2:Y:S01]  /*9d60*/  LDL.LU R60, [R1+0x1c4] ;  /* 0x0001c400013c7983 */ /* 0x000ea20000300800 */
[----:B---3--:R-:W-:-:S03]  /*9d70*/  IMAD.MOV.U32 R111, RZ, RZ, R62 ;  /* 0x000000ffff6f7224 */ /* 0x008fc600078e003e */
[----:B------:R-:W3:Y:S04]  /*9d80*/  LDL.LU R61, [R1+0x1c0] ;  /* 0x0001c000013d7983 */ /* 0x000ee80000300800 */
[----:B------:R0:W-:Y:S04]  /*9d90*/  STS.U16 [R107+0x5e00], R119 ;  /* 0x005e00776b007388 */ /* 0x0001e80000000400 */
[----:B------:R-:W3:Y:S04]  /*9da0*/  LDL.LU R62, [R1+0x1bc] ;  /* 0x0001bc00013e7983 */ /* 0x000ee80000300800 */
[----:B------:R1:W-:Y:S01]  /*9db0*/  STS.U16 [R107+0x6600], R122 ;  /* 0x0066007a6b007388 */ /* 0x0003e20000000400 */
[----:B0-----:R-:W-:-:S03]  /*9dc0*/  IMAD.MOV.U32 R119, RZ, RZ, R63 ;  /* 0x000000ffff777224 */ /* 0x001fc600078e003f */
[----:B------:R-:W3:Y:S04]  /*9dd0*/  LDL.LU R63, [R1+0x1b8] ;  /* 0x0001b800013f7983 */ /* 0x000ee80000300800 */
[----:B------:R0:W-:Y:S01]  /*9de0*/  STS.U16 [R107+0x6e00], R135 ;  /* 0x006e00876b007388 */ /* 0x0001e20000000400 */
[----:B-1----:R-:W-:-:S03]  /*9df0*/  IMAD.MOV.U32 R122, RZ, RZ, R104 ;  /* 0x000000ffff7a7224 */ /* 0x002fc600078e0068 */
[----:B------:R-:W3:Y:S04]  /*9e00*/  LDL.LU R104, [R1+0x1b4] ;  /* 0x0001b40001687983 */ /* 0x000ee80000300800 */
[----:B------:R1:W-:Y:S01]  /*9e10*/  STS.U16 [R107+0x7600], R178 ;  /* 0x007600b26b007388 */ /* 0x0003e20000000400 */
[----:B0-----:R-:W-:-:S03]  /*9e20*/  IMAD.MOV.U32 R135, RZ, RZ, R105 ;  /* 0x000000ffff877224 */ /* 0x001fc600078e0069 */
[----:B------:R-:W3:Y:S04]  /*9e30*/  LDL.LU R105, [R1+0x1b0] ;  /* 0x0001b00001697983 */ /* 0x000ee80000300800 */
[----:B------:R0:W-:Y:S01]  /*9e40*/  STS.U16 [R107+0x7e00], R181 ;  /* 0x007e00b56b007388 */ /* 0x0001e20000000400 */
[----:B-1----:R-:W-:-:S03]  /*9e50*/  IMAD.MOV.U32 R178, RZ, RZ, R106 ;  /* 0x000000ffffb27224 */ /* 0x002fc600078e006a */
[----:B------:R-:W3:Y:S04]  /*9e60*/  LDL.LU R106, [R1+0x1ac] ;  /* 0x0001ac00016a7983 */ /* 0x000ee80000300800 */
[----:B0-----:R-:W3:Y:S01]  /*9e70*/  LDL.LU R107, [R1+0x1a8] ;  /* 0x0001a800016b7983 */ /* 0x001ee20000300800 */
[----:B------:R-:W-:-:S03]  /*9e80*/  IMAD.MOV.U32 R181, RZ, RZ, R24 ;  /* 0x000000ffffb57224 */ /* 0x000fc600078e0018 */
[----:B------:R-:W3:Y:S04]  /*9e90*/  LDL.LU R24, [R1+0x1a4] ;  /* 0x0001a40001187983 */ /* 0x000ee80000300800 */
[----:B------:R0:W-:Y:S04]  /*9ea0*/  STS.U16 [R2+0x8800], R184 ;  /* 0x008800b802007388 */ /* 0x0001e80000000400 */
[----:B------:R-:W-:Y:S01]  /*9eb0*/  STS.U16 [R2+0x8000], R183 ;  /* 0x008000b702007388 */ /* 0x000fe20000000400 */
[----:B0-----:R-:W-:-:S03]  /*9ec0*/  LOP3.LUT R184, R2, 0x20, RZ, 0x3c, !PT ;  /* 0x0000002002b87812 */ /* 0x001fc600078e3cff */
[----:B------:R0:W-:Y:S04]  /*9ed0*/  STS.U16 [R2+0x9000], R185 ;  /* 0x009000b902007388 */ /* 0x0001e80000000400 */
[----:B------:R-:W-:Y:S04]  /*9ee0*/  STS.U16 [R2+0x9800], R186 ;  /* 0x009800ba02007388 */ /* 0x000fe80000000400 */
        /* <DEDUP_REMOVED lines=14> */
[----:B-----5:R-:W-:Y:S04]  /*9fd0*/  STS.U16 [R184+0x9200], R140 ;  /* 0x0092008cb8007388 */ /* 0x020fe80000000400 */
[----:B------:R-:W-:Y:S04]  /*9fe0*/  STS.U16 [R184+0x9a00], R175 ;  /* 0x009a00afb8007388 */ /* 0x000fe80000000400 */
[----:B----4-:R-:W-:Y:S04]  /*9ff0*/  STS.U16 [R184+0xa200], R189 ;  /* 0x00a200bdb8007388 */ /* 0x010fe80000000400 */
[----:B------:R-:W-:Y:S04]  /*a000*/  STS.U16 [R184+0xaa00], R190 ;  /* 0x00aa00beb8007388 */ /* 0x000fe80000000400 */
[----:B------:R-:W-:Y:S04]  /*a010*/  STS.U16 [R184+0xb200], R117 ;  /* 0x00b20075b8007388 */ /* 0x000fe80000000400 */
[----:B------:R-:W-:Y:S01]  /*a020*/  STS.U16 [R184+0xba00], R191 ;  /* 0x00ba00bfb8007388 */ /* 0x000fe20000000400 */
[----:B0-----:R-:W-:-:S03]  /*a030*/  LOP3.LUT R185, R2, 0x40, RZ, 0x3c, !PT ;  /* 0x0000004002b97812 */ /* 0x001fc600078e3cff */
[----:B------:R-:W-:Y:S04]  /*a040*/  STS.U16 [R184+0xc200], R65 ;  /* 0x00c20041b8007388 */ /* 0x000fe80000000400 */
[----:B------:R-:W-:Y:S04]  /*a050*/  STS.U16 [R184+0xca00], R132 ;  /* 0x00ca0084b8007388 */ /* 0x000fe80000000400 */
[----:B------:R-:W-:Y:S04]  /*a060*/  STS.U16 [R184+0xd200], R66 ;  /* 0x00d20042b8007388 */ /* 0x000fe80000000400 */
[----:B------:R-:W-:Y:S04]  /*a070*/  STS.U16 [R184+0xda00], R82 ;  /* 0x00da0052b8007388 */ /* 0x000fe80000000400 */
[----:B------:R-:W-:Y:S04]  /*a080*/  STS.U16 [R184+0xe200], R93 ;  /* 0x00e2005db8007388 */ /* 0x000fe80000000400 */
[----:B------:R-:W-:Y:S04]  /*a090*/  STS.U16 [R184+0xea00], R96 ;  /* 0x00ea0060b8007388 */ /* 0x000fe80000000400 */
[----:B------:R-:W-:Y:S04]  /*a0a0*/  STS.U16 [R184+0xf200], R99 ;  /* 0x00f20063b8007388 */ /* 0x000fe80000000400 */
        /* <DEDUP_REMOVED lines=19> */
[----:B--2---:R-:W-:Y:S04]  /*a1e0*/  STS.U16 [R184+0x8600], R110 ;  /* 0x0086006eb8007388 */ /* 0x004fe80000000400 */
        /* <DEDUP_REMOVED lines=14> */
[----:B------:R-:W-:Y:S01]  /*a2d0*/  BAR.SYNC.DEFER_BLOCKING 0x0 ;  /* 0x0000000000007b1d */ /* 0x000fe20000010000 */
[----:B------:R-:W-:-:S02]  /*a2e0*/  IMAD.MOV.U32 R183, RZ, RZ, R8 ;  /* 0x000000ffffb77224 */ /* 0x000fc400078e0008 */
[----:B------:R-:W-:Y:S02]  /*a2f0*/  IMAD.MOV.U32 R187, RZ, RZ, R135 ;  /* 0x000000ffffbb7224 */ /* 0x000fe400078e0087 */
[----:B0-----:R-:W-:Y:S02]  /*a300*/  IMAD.MOV.U32 R185, RZ, RZ, R183 ;  /* 0x000000ffffb97224 */ /* 0x001fe400078e00b7 */
[----:B------:R-:W-:Y:S02]  /*a310*/  IMAD.MOV.U32 R183, RZ, RZ, R40 ;  /* 0x000000ffffb77224 */ /* 0x000fe400078e0028 */
[----:B------:R-:W-:Y:S02]  /*a320*/  IMAD.MOV.U32 R173, RZ, RZ, R41 ;  /* 0x000000ffffad7224 */ /* 0x000fe400078e0029 */
[----:B------:R-:W-:Y:S01]  /*a330*/  IMAD.MOV.U32 R188, RZ, RZ, R122 ;  /* 0x000000ffffbc7224 */ /* 0x000fe200078e007a */
[----:B------:R-:W-:Y:S04]  /*a340*/  LDSM.16.MT88.4 R140, [R4] ;  /* 0x00000000048c783b */ /* 0x000fe80000004200 */
[----:B------:R-:W0:Y:S04]  /*a350*/  LDSM.16.M88.4 R100, [R3+0x8000] ;  /* 0x008000000364783b */ /* 0x000e280000000200 */
[----:B------:R-:W2:Y:S04]  /*a360*/  LDSM.16.M88.4 R92, [R3+0xa000] ;  /* 0x00a00000035c783b */ /* 0x000ea80000000200 */
[----:B------:R-:W4:Y:S04]  /*a370*/  LDSM.16.M88.4 R40, [R3+0xc000] ;  /* 0x00c000000328783b */ /* 0x000f280000000200 */
[----:B------:R-:W5:Y:S04]  /*a380*/  LDSM.16.MT88.4 R132, [R4+0x80] ;  /* 0x000080000484783b */ /* 0x000f680000004200 */
[----:B------:R-:W3:Y:S04]  /*a390*/  LDSM.16.M88.4 R120, [R3+0xe000] ;  /* 0x00e000000378783b */ /* 0x000ee80000000200 */
[----:B------:R-:W3:Y:S01]  /*a3a0*/  LDSM.16.MT88.4 R80, [R11] ;  /* 0x000000000b50783b */ /* 0x000ee20000004200 */
[----:B------:R-:W-:-:S02]  /*a3b0*/  IMAD.MOV.U32 R186, RZ, RZ, R181 ;  /* 0x000000ffffba7224 */ /* 0x000fc400078e00b5 */
[----:B------:R-:W-:Y:S01]  /*a3c0*/  IMAD.MOV.U32 R176, RZ, RZ, R178 ;  /* 0x000000ffffb07224 */ /* 0x000fe200078e00b2 */
[----:B------:R-:W3:Y:S01]  /*a3d0*/  LDSM.16.MT88.4 R64, [R4+0x1000] ;  /* 0x001000000440783b */ /* 0x000ee20000004200 */
[----:B-1----:R-:W-:Y:S02]  /*a3e0*/  IMAD.MOV.U32 R184, RZ, RZ, R119 ;  /* 0x000000ffffb87224 */ /* 0x002fe400078e0077 */
[----:B------:R-:W-:Y:S01]  /*a3f0*/  IMAD.MOV.U32 R178, RZ, RZ, R111 ;  /* 0x000000ffffb27224 */ /* 0x000fe200078e006f */
[----:B------:R-:W1:Y:S01]  /*a400*/  LDSM.16.MT88.4 R116, [R4+0x1080] ;  /* 0x001080000474783b */ /* 0x000e620000004200 */
[----:B------:R-:W-:-:S03]  /*a410*/  IMAD.MOV.U32 R181, RZ, RZ, R108 ;  /* 0x000000ffffb57224 */ /* 0x000fc600078e006c */
[----:B------:R-:W1:Y:S04]  /*a420*/  LDSM.16.MT88.4 R96, [R11+0x80] ;  /* 0x000080000b60783b */ /* 0x000e680000004200 */
[----:B------:R-:W1:Y:S01]  /*a430*/  LDSM.16.MT88.4 R108, [R11+0x1000] ;  /* 0x001000000b6c783b */ /* 0x000e620000004200 */
[C---:B0-----:R-:W-:Y:S03]  /*a440*/  HMMA.16816.F32.BF16 R48, R140.reuse, R100, R128 ;  /* 0x000000648c30723c */ /* 0x041fe60000041880 */
[----:B------:R-:W-:Y:S04]  /*a450*/  LDSM.16.MT88.4 R128, [R4+0x2080] ;  /* 0x002080000480783b */ /* 0x000fe80000004200 */
[----:B------:R-:W-:Y:S01]  /*a460*/  LDSM.16.MT88.4 R144, [R4+0x4080] ;  /* 0x004080000490783b */ /* 0x000fe20000004200 */
[C---:B--2---:R-:W-:Y:S08]  /*a470*/  HMMA.16816.F32.BF16 R52, R140.reuse, R92, R52 ;  /* 0x0000005c8c34723c */ /* 0x044ff00000041834 */
[----:B----4-:R-:W-:Y:S08]  /*a480*/  HMMA.16816.F32.BF16 R56, R140, R40, R56 ;  /* 0x000000288c38723c */ /* 0x010ff00000041838 */
[C---:B-----5:R-:W-:Y:S08]  /*a490*/  HMMA.16816.F32.BF16 R68, R132.reuse, R100, R68 ;  /* 0x000000648444723c */ /* 0x060ff00000041844 */
[C---:B------:R-:W-:Y:S08]  /*a4a0*/  HMMA.16816.F32.BF16 R72, R132.reuse, R92, R72 ;  /* 0x0000005c8448723c */ /* 0x040ff00000041848 */
[----:B------:R-:W-:Y:S08]  /*a4b0*/  HMMA.16816.F32.BF16 R76, R132, R40, R76 ;  /* 0x00000028844c723c */ /* 0x000ff0000004184c */
[-C--:B---3--:R-:W-:Y:S01]  /*a4c0*/  HMMA.16816.F32.BF16 R88, R140, R120.reuse, R88 ;  /* 0x000000788c58723c */ /* 0x088fe20000041858 */
[----:B------:R-:W-:Y:S07]  /*a4d0*/  LDSM.16.MT88.4 R140, [R11+0x4000] ;  /* 0x004000000b8c783b */ /* 0x000fee0000004200 */
[----:B------:R-:W-:Y:S01]  /*a4e0*/  HMMA.16816.F32.BF16 R36, R132, R120, R36 ;  /* 0x000000788424723c */ /* 0x000fe20000041824 */
[----:B------:R-:W-:Y:S07]  /*a4f0*/  LDSM.16.MT88.4 R132, [R4+0x2000] ;  /* 0x002000000484783b */ /* 0x000fee0000004200 */
[C---:B------:R-:W-:Y:S08]  /*a500*/  HMMA.16816.F32.BF16 R84, R80.reuse, R100, R84 ;  /* 0x000000645054723c */ /* 0x040ff00000041854 */
[C---:B------:R-:W-:Y:S08]  /*a510*/  HMMA.16816.F32.BF16 R112, R80.reuse, R92, R112 ;  /* 0x0000005c5070723c */ /* 0x040ff00000041870 */
[C---:B------:R-:W-:Y:S08]  /*a520*/  HMMA.16816.F32.BF16 R136, R80.reuse, R40, R136 ;  /* 0x000000285088723c */ /* 0x040ff00000041888 */
[----:B------:R-:W-:Y:S01]  /*a530*/  HMMA.16816.F32.BF16 R32, R80, R120, R32 ;  /* 0x000000785020723c */ /* 0x000fe20000041820 */
[----:B------:R-:W0:Y:S07]  /*a540*/  LDSM.16.MT88.4 R80, [R11+0x1080] ;  /* 0x001080000b50783b */ /* 0x000e2e0000004200 */
[C---:B------:R-:W-:Y:S08]  /*a550*/  HMMA.16816.F32.BF16 R48, R64.reuse, R102, R48 ;  /* 0x000000664030723c */ /* 0x040ff00000041830 */
[C---:B------:R-:W-:Y:S08]  /*a560*/  HMMA.16816.F32.BF16 R52, R64.reuse, R94, R52 ;  /* 0x0000005e4034723c */ /* 0x040ff00000041834 */
[----:B------:R-:W-:Y:S08]  /*a570*/  HMMA.16816.F32.BF16 R56, R64, R42, R56 ;  /* 0x0000002a4038723c */ /* 0x000ff00000041838 */
[C---:B-1----:R-:W-:Y:S08]  /*a580*/  HMMA.16816.F32.BF16 R68, R116.reuse, R102, R68 ;  /* 0x000000667444723c */ /* 0x042ff00000041844 */
[C---:B------:R-:W-:Y:S08]  /*a590*/  HMMA.16816.F32.BF16 R72, R116.reuse, R94, R72 ;  /* 0x0000005e7448723c */ /* 0x040ff00000041848 */
[----:B------:R-:W-:Y:S08]  /*a5a0*/  HMMA.16816.F32.BF16 R76, R116, R42, R76 ;  /* 0x0000002a744c723c */ /* 0x000ff0000004184c */
[C---:B------:R-:W-:Y:S08]  /*a5b0*/  HMMA.16816.F32.BF16 R124, R96.reuse, R100, R124 ;  /* 0x00000064607c723c */ /* 0x040ff0000004187c */
[C---:B------:R-:W-:Y:S08]  /*a5c0*/  HMMA.16816.F32.BF16 R44, R96.reuse, R92, R44 ;  /* 0x0000005c602c723c */ /* 0x040ff0000004182c */
[C---:B------:R-:W-:Y:S08]  /*a5d0*/  HMMA.16816.F32.BF16 R60, R96.reuse, R40, R60 ;  /* 0x00000028603c723c */ /* 0x040ff0000004183c */
[----:B------:R-:W-:Y:S01]  /*a5e0*/  HMMA.16816.F32.BF16 R104, R96, R120, R104 ;  /* 0x000000786068723c */ /* 0x000fe20000041868 */
[----:B------:R-:W1:Y:S07]  /*a5f0*/  LDSM.16.M88.4 R96, [R24+0x8000] ;  /* 0x008000001860783b */ /* 0x000e6e0000000200 */
[-C--:B------:R-:W-:Y:S01]  /*a600*/  HMMA.16816.F32.BF16 R64, R64, R122.reuse, R88 ;  /* 0x0000007a4040723c */ /* 0x080fe20000041858 */
[----:B------:R-:W2:Y:S07]  /*a610*/  LDSM.16.M88.4 R88, [R24+0xa000] ;  /* 0x00a000001858783b */ /* 0x000eae0000000200 */
[----:B------:R-:W-:Y:S01]  /*a620*/  HMMA.16816.F32.BF16 R116, R116, R122, R36 ;  /* 0x0000007a7474723c */ /* 0x000fe20000041824 */
[----:B------:R-:W3:Y:S07]  /*a630*/  LDSM.16.M88.4 R36, [R24+0xc000] ;  /* 0x00c000001824783b */ /* 0x000eee0000000200 */
[C---:B------:R-:W-:Y:S08]  /*a640*/  HMMA.16816.F32.BF16 R84, R108.reuse, R102, R84 ;  /* 0x000000666c54723c */ /* 0x040ff00000041854 */
[C---:B------:R-:W-:Y:S08]  /*a650*/  HMMA.16816.F32.BF16 R112, R108.reuse, R94, R112 ;  /* 0x0000005e6c70723c */ /* 0x040ff00000041870 */
[C---:B------:R-:W-:Y:S08]  /*a660*/  HMMA.16816.F32.BF16 R136, R108.reuse, R42, R136 ;  /* 0x0000002a6c88723c */ /* 0x040ff00000041888 */
[----:B------:R-:W-:Y:S01]  /*a670*/  HMMA.16816.F32.BF16 R108, R108, R122, R32 ;  /* 0x0000007a6c6c723c */ /* 0x000fe20000041820 */
[----:B------:R-:W4:Y:S07]  /*a680*/  LDSM.16.M88.4 R32, [R24+0xe000] ;  /* 0x00e000001820783b */ /* 0x000f2e0000000200 */
[C---:B0-----:R-:W-:Y:S01]  /*a690*/  HMMA.16816.F32.BF16 R40, R80.reuse, R42, R60 ;  /* 0x0000002a5028723c */ /* 0x041fe2000004183c */
[----:B------:R-:W0:Y:S07]  /*a6a0*/  LDSM.16.MT88.4 R60, [R4+0x3000] ;  /* 0x00300000043c783b */ /* 0x000e2e0000004200 */
[C---:B------:R-:W-:Y:S01]  /*a6b0*/  HMMA.16816.F32.BF16 R100, R80.reuse, R102, R124 ;  /* 0x000000665064723c */ /* 0x040fe2000004187c */
[----:B------:R-:W-:Y:S07]  /*a6c0*/  LDSM.16.MT88.4 R124, [R11+0x2000] ;  /* 0x002000000b7c783b */ /* 0x000fee0000004200 */
[C---:B------:R-:W-:Y:S01]  /*a6d0*/  HMMA.16816.F32.BF16 R92, R80.reuse, R94, R44 ;  /* 0x0000005e505c723c */ /* 0x040fe2000004182c */
[----:B------:R-:W5:Y:S07]  /*a6e0*/  LDSM.16.MT88.4 R44, [R11+0x2080] ;  /* 0x002080000b2c783b */ /* 0x000f6e0000004200 */
[----:B------:R-:W-:Y:S01]  /*a6f0*/  HMMA.16816.F32.BF16 R120, R80, R122, R104 ;  /* 0x0000007a5078723c */ /* 0x000fe20000041868 */
[----:B------:R-:W0:Y:S04]  /*a700*/  LDSM.16.MT88.4 R80, [R4+0x3080] ;  /* 0x003080000450783b */ /* 0x000e280000004200 */
[----:B------:R-:W0:Y:S03]  /*a710*/  LDSM.16.MT88.4 R104, [R11+0x3000] ;  /* 0x003000000b68783b */ /* 0x000e260000004200 */
[C---:B-1----:R-:W-:Y:S08]  /*a720*/  HMMA.16816.F32.BF16 R48, R132.reuse, R96, R48 ;  /* 0x000000608430723c */ /* 0x042ff00000041830 */
[C---:B--2---:R-:W-:Y:S08]  /*a730*/  HMMA.16816.F32.BF16 R52, R132.reuse, R88, R52 ;  /* 0x000000588434723c */ /* 0x044ff00000041834 */
[C---:B---3--:R-:W-:Y:S08]  /*a740*/  HMMA.16816.F32.BF16 R56, R132.reuse, R36, R56 ;  /* 0x000000248438723c */ /* 0x048ff00000041838 */
[----:B----4-:R-:W-:Y:S01]  /*a750*/  HMMA.16816.F32.BF16 R64, R132, R32, R64 ;  /* 0x000000208440723c */ /* 0x010fe20000041840 */
[----:B------:R-:W-:Y:S07]  /*a760*/  LDSM.16.MT88.4 R132, [R4+0x4000] ;  /* 0x004000000484783b */ /* 0x000fee0000004200 */
[C---:B------:R-:W-:Y:S08]  /*a770*/  HMMA.16816.F32.BF16 R68, R128.reuse, R96, R68 ;  /* 0x000000608044723c */ /* 0x040ff00000041844 */
[C---:B------:R-:W-:Y:S08]  /*a780*/  HMMA.16816.F32.BF16 R72, R128.reuse, R88, R72 ;  /* 0x000000588048723c */ /* 0x040ff00000041848 */
[C---:B------:R-:W-:Y:S08]  /*a790*/  HMMA.16816.F32.BF16 R76, R128.reuse, R36, R76 ;  /* 0x00000024804c723c */ /* 0x040ff0000004184c */
[----:B------:R-:W-:Y:S01]  /*a7a0*/  HMMA.16816.F32.BF16 R116, R128, R32, R116 ;  /* 0x000000208074723c */ /* 0x000fe20000041874 */
[----:B------:R-:W-:Y:S07]  /*a7b0*/  LDSM.16.M88.4 R128, [R3+0x8080] ;  /* 0x008080000380783b */ /* 0x000fee0000000200 */
[C---:B0-----:R-:W-:Y:S08]  /*a7c0*/  HMMA.16816.F32.BF16 R48, R60.reuse, R98, R48 ;  /* 0x000000623c30723c */ /* 0x041ff00000041830 */
[C---:B------:R-:W-:Y:S08]  /*a7d0*/  HMMA.16816.F32.BF16 R52, R60.reuse, R90, R52 ;  /* 0x0000005a3c34723c */ /* 0x040ff00000041834 */
[C---:B------:R-:W-:Y:S08]  /*a7e0*/  HMMA.16816.F32.BF16 R56, R60.reuse, R38, R56 ;  /* 0x000000263c38723c */ /* 0x040ff00000041838 */
[----:B------:R-:W-:Y:S01]  /*a7f0*/  HMMA.16816.F32.BF16 R60, R60, R34, R64 ;  /* 0x000000223c3c723c */ /* 0x000fe20000041840 */
[----:B------:R-:W0:Y:S07]  /*a800*/  LDSM.16.MT88.4 R64, [R11+0x3080] ;  /* 0x003080000b40783b */ /* 0x000e2e0000004200 */
[C---:B-----5:R-:W-:Y:S08]  /*a810*/  HMMA.16816.F32.BF16 R100, R44.reuse, R96, R100 ;  /* 0x000000602c64723c */ /* 0x060ff00000041864 */
[C---:B------:R-:W-:Y:S08]  /*a820*/  HMMA.16816.F32.BF16 R92, R44.reuse, R88, R92 ;  /* 0x000000582c5c723c */ /* 0x040ff0000004185c */
[----:B------:R-:W-:Y:S08]  /*a830*/  HMMA.16816.F32.BF16 R40, R44, R36, R40 ;  /* 0x000000242c28723c */ /* 0x000ff00000041828 */
[C---:B------:R-:W-:Y:S08]  /*a840*/  HMMA.16816.F32.BF16 R68, R80.reuse, R98, R68 ;  /* 0x000000625044723c */ /* 0x040ff00000041844 */
[C---:B------:R-:W-:Y:S08]  /*a850*/  HMMA.16816.F32.BF16 R72, R80.reuse, R90, R72 ;  /* 0x0000005a5048723c */ /* 0x040ff00000041848 */
[----:B------:R-:W-:Y:S08]  /*a860*/  HMMA.16816.F32.BF16 R76, R80, R38, R76 ;  /* 0x00000026504c723c */ /* 0x000ff0000004184c */
[C---:B------:R-:W-:Y:S08]  /*a870*/  HMMA.16816.F32.BF16 R84, R124.reuse, R96, R84 ;  /* 0x000000607c54723c */ /* 0x040ff00000041854 */
[C---:B------:R-:W-:Y:S08]  /*a880*/  HMMA.16816.F32.BF16 R112, R124.reuse, R88, R112 ;  /* 0x000000587c70723c */ /* 0x040ff00000041870 */
[C---:B------:R-:W-:Y:S08]  /*a890*/  HMMA.16816.F32.BF16 R136, R124.reuse, R36, R136 ;  /* 0x000000247c88723c */ /* 0x040ff00000041888 */
[-C--:B------:R-:W-:Y:S01]  /*a8a0*/  HMMA.16816.F32.BF16 R108, R124, R32.reuse, R108 ;  /* 0x000000207c6c723c */ /* 0x080fe2000004186c */
[----:B------:R-:W-:Y:S07]  /*a8b0*/  LDSM.16.M88.4 R124, [R3+0xc080] ;  /* 0x00c08000037c783b */ /* 0x000fee0000000200 */
[----:B------:R-:W-:Y:S01]  /*a8c0*/  HMMA.16816.F32.BF16 R44, R44, R32, R120 ;  /* 0x000000202c2c723c */ /* 0x000fe20000041878 */
[----:B------:R-:W1:Y:S07]  /*a8d0*/  LDSM.16.M88.4 R120, [R3+0xa080] ;  /* 0x00a080000378783b */ /* 0x000e6e0000000200 */
[----:B------:R-:W-:Y:S01]  /*a8e0*/  HMMA.16816.F32.BF16 R80, R80, R34, R116 ;  /* 0x000000225050723c */ /* 0x000fe20000041874 */
[----:B------:R-:W2:Y:S07]  /*a8f0*/  LDSM.16.M88.4 R116, [R3+0xe080] ;  /* 0x00e080000374783b */ /* 0x000eae0000000200 */
[C---:B------:R-:W-:Y:S08]  /*a900*/  HMMA.16816.F32.BF16 R84, R104.reuse, R98, R84 ;  /* 0x000000626854723c */ /* 0x040ff00000041854 */
[C---:B------:R-:W-:Y:S08]  /*a910*/  HMMA.16816.F32.BF16 R112, R104.reuse, R90, R112 ;  /* 0x0000005a6870723c */ /* 0x040ff00000041870 */
[C---:B------:R-:W-:Y:S08]  /*a920*/  HMMA.16816.F32.BF16 R136, R104.reuse, R38, R136 ;  /* 0x000000266888723c */ /* 0x040ff00000041888 */
[----:B------:R-:W-:Y:S01]  /*a930*/  HMMA.16816.F32.BF16 R108, R104, R34, R108 ;  /* 0x00000022686c723c */ /* 0x000fe2000004186c */
[----:B------:R-:W3:Y:S07]  /*a940*/  LDSM.16.MT88.4 R104, [R11+0x4080] ;  /* 0x004080000b68783b */ /* 0x000eee0000004200 */
[C---:B0-----:R-:W-:Y:S01]  /*a950*/  HMMA.16816.F32.BF16 R92, R64.reuse, R90, R92 ;  /* 0x0000005a405c723c */ /* 0x041fe2000004185c */
[----:B------:R-:W0:Y:S07]  /*a960*/  LDSM.16.MT88.4 R88, [R4+0x5000] ;  /* 0x005000000458783b */ /* 0x000e2e0000004200 */
[C---:B------:R-:W-:Y:S01]  /*a970*/  HMMA.16816.F32.BF16 R44, R64.reuse, R34, R44 ;  /* 0x00000022402c723c */ /* 0x040fe2000004182c */
[----:B------:R-:W4:Y:S07]  /*a980*/  LDSM.16.MT88.4 R32, [R4+0x5080] ;  /* 0x005080000420783b */ /* 0x000f2e0000004200 */
[C---:B------:R-:W-:Y:S08]  /*a990*/  HMMA.16816.F32.BF16 R100, R64.reuse, R98, R100 ;  /* 0x000000624064723c */ /* 0x040ff00000041864 */
[----:B------:R-:W-:Y:S01]  /*a9a0*/  HMMA.16816.F32.BF16 R40, R64, R38, R40 ;  /* 0x000000264028723c */ /* 0x000fe20000041828 */
[----:B------:R-:W5:Y:S07]  /*a9b0*/  LDSM.16.MT88.4 R36, [R11+0x5000] ;  /* 0x005000000b24783b */ /* 0x000f6e0000004200 */
[-C--:B------:R-:W-:Y:S08]  /*a9c0*/  HMMA.16816.F32.BF16 R48, R132, R128.reuse, R48 ;  /* 0x000000808430723c */ /* 0x080ff00000041830 */
[C---:B------:R-:W-:Y:S08]  /*a9d0*/  HMMA.16816.F32.BF16 R68, R144.reuse, R128, R68 ;  /* 0x000000809044723c */ /* 0x040ff00000041844 */
[C---:B-1----:R-:W-:Y:S08]  /*a9e0*/  HMMA.16816.F32.BF16 R72, R144.reuse, R120, R72 ;  /* 0x000000789048723c */ /* 0x042ff00000041848 */
[C---:B------:R-:W-:Y:S08]  /*a9f0*/  HMMA.16816.F32.BF16 R76, R144.reuse, R124, R76 ;  /* 0x0000007c904c723c */ /* 0x040ff0000004184c */
[----:B--2---:R-:W-:Y:S01]  /*aa00*/  HMMA.16816.F32.BF16 R80, R144, R116, R80 ;  /* 0x000000749050723c */ /* 0x004fe20000041850 */
[----:B------:R-:W-:Y:S01]  /*aa10*/  IMAD.MOV.U32 R8, RZ, RZ, c[0x0][0x18c] ;  /* 0x00006300ff087624 */ /* 0x000fe200078e00ff */
[----:B------:R-:W-:Y:S06]  /*aa20*/  LDSM.16.MT88.4 R144, [R4+0x6000] ;  /* 0x006000000490783b */ /* 0x000fec0000004200 */
[C---:B------:R-:W-:Y:S08]  /*aa30*/  HMMA.16816.F32.BF16 R52, R132.reuse, R120, R52 ;  /* 0x000000788434723c */ /* 0x040ff00000041834 */
[C---:B------:R-:W-:Y:S08]  /*aa40*/  HMMA.16816.F32.BF16 R56, R132.reuse, R124, R56 ;  /* 0x0000007c8438723c */ /* 0x040ff00000041838 */
[----:B------:R-:W-:Y:S08]  /*aa50*/  HMMA.16816.F32.BF16 R60, R132, R116, R60 ;  /* 0x00000074843c723c */ /* 0x000ff0000004183c */
[C---:B---3--:R-:W-:Y:S08]  /*aa60*/  HMMA.16816.F32.BF16 R100, R104.reuse, R128, R100 ;  /* 0x000000806864723c */ /* 0x048ff00000041864 */
[C---:B------:R-:W-:Y:S08]  /*aa70*/  HMMA.16816.F32.BF16 R92, R104.reuse, R120, R92 ;  /* 0x00000078685c723c */ /* 0x040ff0000004185c */
[C---:B------:R-:W-:Y:S01]  /*aa80*/  HMMA.16816.F32.BF16 R64, R104.reuse, R124, R40 ;  /* 0x0000007c6840723c */ /* 0x040fe20000041828 */
[----:B------:R-:W-:Y:S07]  /*aa90*/  LDSM.16.M88.4 R40, [R24+0xc080] ;  /* 0x00c080001828783b */ /* 0x000fee0000000200 */
[----:B------:R-:W-:Y:S01]  /*aaa0*/  HMMA.16816.F32.BF16 R96, R104, R116, R44 ;  /* 0x000000746860723c */ /* 0x000fe2000004182c */
[----:B------:R-:W-:Y:S04]  /*aab0*/  LDSM.16.M88.4 R44, [R24+0xa080] ;  /* 0x00a08000182c783b */ /* 0x000fe80000000200 */
[----:B------:R-:W-:Y:S03]  /*aac0*/  LDSM.16.M88.4 R104, [R24+0xe080] ;  /* 0x00e080001868783b */ /* 0x000fe60000000200 */
[-C--:B0-----:R-:W-:Y:S01]  /*aad0*/  HMMA.16816.F32.BF16 R132, R88, R130.reuse, R48 ;  /* 0x000000825884723c */ /* 0x081fe20000041830 */
[----:B------:R-:W-:Y:S07]  /*aae0*/  LDSM.16.M88.4 R48, [R24+0x8080] ;  /* 0x008080001830783b */ /* 0x000fee0000000200 */
[C---:B----4-:R-:W-:Y:S08]  /*aaf0*/  HMMA.16816.F32.BF16 R68, R32.reuse, R130, R68 ;  /* 0x000000822044723c */ /* 0x050ff00000041844 */
[C---:B------:R-:W-:Y:S08]  /*ab00*/  HMMA.16816.F32.BF16 R72, R32.reuse, R122, R72 ;  /* 0x0000007a2048723c */ /* 0x040ff00000041848 */
[C---:B------:R-:W-:Y:S08]  /*ab10*/  HMMA.16816.F32.BF16 R76, R32.reuse, R126, R76 ;  /* 0x0000007e204c723c */ /* 0x040ff0000004184c */
[----:B------:R-:W-:Y:S01]  /*ab20*/  HMMA.16816.F32.BF16 R80, R32, R118, R80 ;  /* 0x000000762050723c */ /* 0x000fe20000041850 */
[----:B------:R-:W0:Y:S07]  /*ab30*/  LDSM.16.MT88.4 R32, [R4+0x6080] ;  /* 0x006080000420783b */ /* 0x000e2e0000004200 */
[C---:B------:R-:W-:Y:S08]  /*ab40*/  HMMA.16816.F32.BF16 R84, R140.reuse, R128, R84 ;  /* 0x000000808c54723c */ /* 0x040ff00000041854 */
[C---:B------:R-:W-:Y:S08]  /*ab50*/  HMMA.16816.F32.BF16 R112, R140.reuse, R120, R112 ;  /* 0x000000788c70723c */ /* 0x040ff00000041870 */
[C---:B------:R-:W-:Y:S08]  /*ab60*/  HMMA.16816.F32.BF16 R136, R140.reuse, R124, R136 ;  /* 0x0000007c8c88723c */ /* 0x040ff00000041888 */
[----:B------:R-:W-:Y:S01]  /*ab70*/  HMMA.16816.F32.BF16 R108, R140, R116, R108 ;  /* 0x000000748c6c723c */ /* 0x000fe2000004186c */
[----:B------:R-:W1:Y:S01]  /*ab80*/  LDSM.16.MT88.4 R140, [R11+0x5080] ;  /* 0x005080000b8c783b */ /* 0x000e620000004200 */
[----:B------:R-:W-:-:S06]  /*ab90*/  IMAD.SHL.U32 R8, R8, 0x80, RZ ;  /* 0x0000008008087824 */ /* 0x000fcc00078e00ff */
[C---:B-----5:R-:W-:Y:S08]  /*aba0*/  HMMA.16816.F32.BF16 R84, R36.reuse, R130, R84 ;  /* 0x000000822454723c */ /* 0x060ff00000041854 */
[C---:B------:R-:W-:Y:S08]  /*abb0*/  HMMA.16816.F32.BF16 R112, R36.reuse, R122, R112 ;  /* 0x0000007a2470723c */ /* 0x040ff00000041870 */
[C---:B------:R-:W-:Y:S08]  /*abc0*/  HMMA.16816.F32.BF16 R136, R36.reuse, R126, R136 ;  /* 0x0000007e2488723c */ /* 0x040ff00000041888 */
[----:B------:R-:W-:Y:S07]  /*abd0*/  HMMA.16816.F32.BF16 R108, R36, R118, R108 ;  /* 0x00000076246c723c */ /* 0x000fee000004186c */
[----:B------:R-:W-:-:S02]  /*abe0*/  IMAD.MOV.U32 R38, RZ, RZ, R237 ;  /* 0x000000ffff267224 */ /* 0x000fc400078e00ed */
[----:B------:R-:W-:Y:S02]  /*abf0*/  IMAD.MOV.U32 R39, RZ, RZ, R5 ;  /* 0x000000ffff277224 */ /* 0x000fe400078e0005 */
[----:B------:R-:W-:Y:S02]  /*ac00*/  IMAD.MOV.U32 R36, RZ, RZ, R238 ;  /* 0x000000ffff247224 */ /* 0x000fe400078e00ee */
[----:B------:R-:W-:Y:S02]  /*ac10*/  IMAD.MOV.U32 R37, RZ, RZ, R26 ;  /* 0x000000ffff257224 */ /* 0x000fe400078e001a */
[----:B------:R-:W-:-:S04]  /*ac20*/  IMAD.WIDE R38, R8, 0x2, R38 ;  /* 0x0000000208267825 */ /* 0x000fc800078e0226 */
[----:B------:R-:W-:-:S04]  /*ac30*/  IMAD.WIDE R36, R8, 0x2, R36 ;  /* 0x0000000208247825 */ /* 0x000fc800078e0224 */
[----:B------:R-:W-:Y:S02]  /*ac40*/  IMAD.MOV.U32 R237, RZ, RZ, R38 ;  /* 0x000000ffffed7224 */ /* 0x000fe400078e0026 */
[----:B------:R-:W-:Y:S02]  /*ac50*/  IMAD.MOV.U32 R5, RZ, RZ, R39 ;  /* 0x000000ffff057224 */ /* 0x000fe400078e0027 */
[----:B------:R-:W-:Y:S02]  /*ac60*/  IMAD.MOV.U32 R238, RZ, RZ, R36 ;  /* 0x000000ffffee7224 */ /* 0x000fe400078e0024 */
[----:B------:R-:W-:Y:S02]  /*ac70*/  IMAD.MOV.U32 R26, RZ, RZ, R37 ;  /* 0x000000ffff1a7224 */ /* 0x000fe400078e0025 */
[----:B------:R-:W2:Y:S01]  /*ac80*/  LDSM.16.MT88.4 R36, [R11+0x6000] ;  /* 0x006000000b24783b */ /* 0x000ea20000004200 */
[C---:B0-----:R-:W-:Y:S08]  /*ac90*/  HMMA.16816.F32.BF16 R68, R32.reuse, R48, R68 ;  /* 0x000000302044723c */ /* 0x041ff00000041844 */
[C---:B------:R-:W-:Y:S08]  /*aca0*/  HMMA.16816.F32.BF16 R72, R32.reuse, R44, R72 ;  /* 0x0000002c2048723c */ /* 0x040ff00000041848 */
[C---:B------:R-:W-:Y:S08]  /*acb0*/  HMMA.16816.F32.BF16 R76, R32.reuse, R40, R76 ;  /* 0x00000028204c723c */ /* 0x040ff0000004184c */
[----:B------:R-:W-:Y:S01]  /*acc0*/  HMMA.16816.F32.BF16 R80, R32, R104, R80 ;  /* 0x000000682050723c */ /* 0x000fe20000041850 */
[----:B------:R-:W0:Y:S07]  /*acd0*/  LDSM.16.MT88.4 R32, [R11+0x6080] ;  /* 0x006080000b20783b */ /* 0x000e2e0000004200 */
        /* <DEDUP_REMOVED lines=13> */
[----:B------:R-:W-:Y:S02]  /*adb0*/  IMAD.MOV.U32 R20, RZ, RZ, R90 ;  /* 0x000000ffff147224 */ /* 0x000fe400078e005a */
[----:B------:R-:W-:-:S02]  /*adc0*/  IMAD.MOV.U32 R25, RZ, RZ, R91 ;  /* 0x000000ffff197224 */ /* 0x000fc400078e005b */
[----:B------:R-:W-:Y:S02]  /*add0*/  IMAD.MOV.U32 R90, RZ, RZ, R22 ;  /* 0x000000ffff5a7224 */ /* 0x000fe400078e0016 */
[----:B------:R-:W-:Y:S02]  /*ade0*/  IMAD.MOV.U32 R91, RZ, RZ, R12 ;  /* 0x000000ffff5b7224 */ /* 0x000fe400078e000c */
[C---:B------:R-:W-:Y:S01]  /*adf0*/  IMAD.WIDE R88, R8.reuse, 0x2, R88 ;  /* 0x0000000208587825 */ /* 0x040fe200078e0258 */
[----:B-1----:R-:W-:Y:S03]  /*ae00*/  HMMA.16816.F32.BF16 R64, R140, R126, R64 ;  /* 0x0000007e8c40723c */ /* 0x002fe60000041840 */
        /* <DEDUP_REMOVED lines=15> */
[----:B------:R-:W-:Y:S01]  /*af00*/  IMAD.MOV.U32 R13, RZ, RZ, R91 ;  /* 0x000000ffff0d7224 */ /* 0x000fe200078e005b */
[----:B------:R-:W-:Y:S01]  /*af10*/  HMMA.16816.F32.BF16 R100, R140, R130, R100 ;  /* 0x000000828c64723c */ /* 0x000fe20000041864 */
[----:B------:R-:W-:-:S02]  /*af20*/  IMAD.MOV.U32 R91, RZ, RZ, R31 ;  /* 0x000000ffff5b7224 */ /* 0x000fc400078e001f */
[----:B------:R-:W-:-:S04]  /*af30*/  IMAD.WIDE R30, R8, 0x2, R88 ;  /* 0x00000002081e7825 */ /* 0x000fc800078e0258 */
[----:B------:R-:W-:Y:S01]  /*af40*/  IMAD.MOV.U32 R88, RZ, RZ, R212 ;  /* 0x000000ffff587224 */ /* 0x000fe200078e00d4 */
[C---:B------:R-:W-:Y:S01]  /*af50*/  HMMA.16816.F32.BF16 R92, R140.reuse, R122, R92 ;  /* 0x0000007a8c5c723c */ /* 0x040fe2000004185c */
[----:B------:R-:W-:Y:S01]  /*af60*/  IMAD.MOV.U32 R89, RZ, RZ, R243 ;  /* 0x000000ffff597224 */ /* 0x000fe200078e00f3 */
[----:B------:R-:W3:Y:S06]  /*af70*/  LDL.LU R212, [R1+0x1a0] ;  /* 0x0001a00001d47983 */ /* 0x000eec0000300800 */
[----:B------:R-:W-:Y:S01]  /*af80*/  HMMA.16816.F32.BF16 R96, R140, R118, R96 ;  /* 0x000000768c60723c */ /* 0x000fe20000041860 */
[----:B------:R-:W-:-:S07]  /*af90*/  IMAD.WIDE R88, R8, 0x2, R88 ;  /* 0x0000000208587825 */ /* 0x000fce00078e0258 */
[C---:B--2---:R-:W-:Y:S08]  /*afa0*/  HMMA.16816.F32.BF16 R84, R36.reuse, R48, R84 ;  /* 0x000000302454723c */ /* 0x044ff00000041854 */
[C---:B------:R-:W-:Y:S08]  /*afb0*/  HMMA.16816.F32.BF16 R112, R36.reuse, R44, R112 ;  /* 0x0000002c2470723c */ /* 0x040ff00000041870 */
[C---:B------:R-:W-:Y:S08]  /*afc0*/  HMMA.16816.F32.BF16 R136, R36.reuse, R40, R136 ;  /* 0x000000282488723c */ /* 0x040ff00000041888 */
[----:B------:R-:W-:Y:S07]  /*afd0*/  HMMA.16816.F32.BF16 R108, R36, R104, R108 ;  /* 0x00000068246c723c */ /* 0x000fee000004186c */
[----:B------:R-:W-:-:S02]  /*afe0*/  IMAD.MOV.U32 R36, RZ, RZ, R217 ;  /* 0x000000ffff247224 */ /* 0x000fc400078e00d9 */
[----:B------:R-:W-:Y:S01]  /*aff0*/  IMAD.MOV.U32 R37, RZ, RZ, R246 ;  /* 0x000000ffff257224 */ /* 0x000fe200078e00f6 */
[-C--:B------:R-:W-:Y:S03]  /*b000*/  HMMA.16816.F32.BF16 R56, R144, R40.reuse, R56 ;  /* 0x000000289038723c */ /* 0x080fe60000041838 */
[----:B------:R-:W-:Y:S01]  /*b010*/  IMAD.WIDE R36, R8, 0x2, R36 ;  /* 0x0000000208247825 */ /* 0x000fe200078e0224 */
[----:B------:R-:W-:Y:S04]  /*b020*/  STL [R1+0x44], R88 ;  /* 0x0000445801007387 */ /* 0x000fe80000100800 */
[----:B0-----:R-:W-:Y:S01]  /*b030*/  HMMA.16816.F32.BF16 R64, R32, R40, R64 ;  /* 0x000000282040723c */ /* 0x001fe20000041840 */
[----:B------:R-:W2:Y:S01]  /*b040*/  LDL.LU R217, [R1+0x19c] ;  /* 0x00019c0001d97983 */ /* 0x000ea20000300800 */
[----:B------:R-:W-:-:S05]  /*b050*/  IMAD.MOV.U32 R246, RZ, RZ, R37 ;  /* 0x000000fffff67224 */ /* 0x000fca00078e0025 */
[----:B------:R-:W-:Y:S02]  /*b060*/  IMAD.MOV.U32 R40, RZ, RZ, R165 ;  /* 0x000000ffff287224 */ /* 0x000fe400078e00a5 */
[----:B------:R-:W-:Y:S01]  /*b070*/  IMAD.MOV.U32 R41, RZ, RZ, R164 ;  /* 0x000000ffff297224 */ /* 0x000fe200078e00a4 */
[----:B------:R0:W-:Y:S03]  /*b080*/  STL [R1+0x48], R36 ;  /* 0x0000482401007387 */ /* 0x0001e60000100800 */
[----:B------:R-:W-:-:S04]  /*b090*/  IMAD.WIDE R40, R8, 0x2, R40 ;  /* 0x0000000208287825 */ /* 0x000fc800078e0228 */
[----:B------:R-:W-:Y:S02]  /*b0a0*/  IMAD.MOV.U32 R165, RZ, RZ, R40 ;  /* 0x000000ffffa57224 */ /* 0x000fe400078e0028 */
[----:B0-----:R-:W-:Y:S02]  /*b0b0*/  IMAD.MOV.U32 R36, RZ, RZ, R218 ;  /* 0x000000ffff247224 */ /* 0x001fe400078e00da */
[----:B------:R-:W-:Y:S01]  /*b0c0*/  IMAD.MOV.U32 R37, RZ, RZ, R247 ;  /* 0x000000ffff257224 */ /* 0x000fe200078e00f7 */
[----:B------:R-:W4:Y:S01]  /*b0d0*/  LDL.LU R218, [R1+0x198] ;  /* 0x0001980001da7983 */ /* 0x000f220000300800 */
[----:B------:R-:W-:Y:S02]  /*b0e0*/  IMAD.MOV.U32 R164, RZ, RZ, R41 ;  /* 0x000000ffffa47224 */ /* 0x000fe400078e0029 */
[----:B------:R-:W-:-:S04]  /*b0f0*/  IMAD.WIDE R36, R8, 0x2, R36 ;  /* 0x0000000208247825 */ /* 0x000fc800078e0224 */
[----:B------:R-:W-:Y:S02]  /*b100*/  IMAD.MOV.U32 R40, RZ, RZ, R193 ;  /* 0x000000ffff287224 */ /* 0x000fe400078e00c1 */
[----:B------:R-:W-:Y:S01]  /*b110*/  IMAD.MOV.U32 R41, RZ, RZ, R192 ;  /* 0x000000ffff297224 */ /* 0x000fe200078e00c0 */
[----:B------:R0:W-:Y:S01]  /*b120*/  STL [R1+0x4c], R36 ;  /* 0x00004c2401007387 */ /* 0x0001e20000100800 */
[----:B------:R-:W-:Y:S02]  /*b130*/  IMAD.MOV.U32 R247, RZ, RZ, R37 ;  /* 0x000000fffff77224 */ /* 0x000fe400078e0025 */
[----:B------:R-:W-:Y:S01]  /*b140*/  IMAD.WIDE R40, R8, 0x2, R40 ;  /* 0x0000000208287825 */ /* 0x000fe200078e0228 */
[----:B------:R-:W-:Y:S03]  /*b150*/  HMMA.16816.F32.BF16 R100, R32, R48, R100 ;  /* 0x000000302064723c */ /* 0x000fe60000041864 */
[----:B------:R-:W-:-:S02]  /*b160*/  IMAD.MOV.U32 R193, RZ, RZ, R40 ;  /* 0x000000ffffc17224 */ /* 0x000fc400078e0028 */
[----:B------:R-:W-:Y:S02]  /*b170*/  IMAD.MOV.U32 R192, RZ, RZ, R41 ;  /* 0x000000ffffc07224 */ /* 0x000fe400078e0029 */
[----:B0-----:R-:W-:Y:S01]  /*b180*/  IMAD.MOV.U32 R36, RZ, RZ, R223 ;  /* 0x000000ffff247224 */ /* 0x001fe200078e00df */
[----:B------:R-:W-:Y:S01]  /*b190*/  HMMA.16816.F32.BF16 R92, R32, R44, R92 ;  /* 0x0000002c205c723c */ /* 0x000fe2000004185c */
[----:B------:R-:W-:Y:S01]  /*b1a0*/  IMAD.MOV.U32 R37, RZ, RZ, R249 ;  /* 0x000000ffff257224 */ /* 0x000fe200078e00f9 */
[----:B------:R-:W5:Y:S01]  /*b1b0*/  LDL.LU R223, [R1+0x194] ;  /* 0x0001940001df7983 */ /* 0x000f620000300800 */
[----:B------:R-:W-:Y:S02]  /*b1c0*/  IMAD.MOV.U32 R40, RZ, RZ, R23 ;  /* 0x000000ffff287224 */ /* 0x000fe400078e0017 */
[----:B------:R-:W-:-:S03]  /*b1d0*/  IMAD.WIDE R36, R8, 0x2, R36 ;  /* 0x0000000208247825 */ /* 0x000fc600078e0224 */
[----:B------:R-:W-:Y:S01]  /*b1e0*/  HMMA.16816.F32.BF16 R96, R32, R104, R96 ;  /* 0x000000682060723c */ /* 0x000fe20000041860 */
[----:B------:R-:W-:-:S06]  /*b1f0*/  IMAD.MOV.U32 R41, RZ, RZ, R198 ;  /* 0x000000ffff297224 */ /* 0x000fcc00078e00c6 */
[----:B------:R-:W-:Y:S02]  /*b200*/  IMAD.MOV.U32 R32, RZ, RZ, R28 ;  /* 0x000000ffff207224 */ /* 0x000fe400078e001c */
[----:B------:R-:W-:Y:S01]  /*b210*/  IMAD.MOV.U32 R33, RZ, RZ, R252 ;  /* 0x000000ffff217224 */ /* 0x000fe200078e00fc */
[----:B------:R-:W-:Y:S01]  /*b220*/  STL [R1+0x50], R36 ;  /* 0x0000502401007387 */ /* 0x000fe20000100800 */
[----:B------:R-:W-:-:S03]  /*b230*/  IMAD.WIDE R40, R8, 0x2, R40 ;  /* 0x0000000208287825 */ /* 0x000fc600078e0228 */
[----:B------:R-:W2:Y:S01]  /*b240*/  LDL.LU R28, [R1+0x190] ;  /* 0x00019000011c7983 */ /* 0x000ea20000300800 */
[----:B------:R-:W-:-:S05]  /*b250*/  IMAD.WIDE R32, R8, 0x2, R32 ;  /* 0x0000000208207825 */ /* 0x000fca00078e0220 */
[----:B------:R-:W-:Y:S01]  /*b260*/  STL [R1+0x54], R32 ;  /* 0x0000542001007387 */ /* 0x000fe20000100800 */
[----:B------:R-:W-:-:S03]  /*b270*/  IMAD.MOV.U32 R172, RZ, RZ, R173 ;  /* 0x000000ffffac7224 */ /* 0x000fc600078e00ad */
[----:B------:R-:W2:Y:S04]  /*b280*/  LDL.LU R23, [R1+0x18c] ;  /* 0x00018c0001177983 */ /* 0x000ea80000300800 */
[----:B------:R0:W-:Y:S04]  /*b290*/  STL [R1], R40 ;  /* 0x0000002801007387 */ /* 0x0001e80000100800 */
[----:B------:R-:W2:Y:S01]  /*b2a0*/  LDL.LU R173, [R1+0x10] ;  /* 0x0000100001ad7983 */ /* 0x000ea20000300800 */
[C---:B------:R-:W-:Y:S07]  /*b2b0*/  HMMA.16816.F32.BF16 R52, R144.reuse, R44, R52 ;  /* 0x0000002c9034723c */ /* 0x040fee0000041834 */
[----:B------:R-:W-:Y:S01]  /*b2c0*/  IMAD.MOV.U32 R44, RZ, RZ, R248 ;  /* 0x000000ffff2c7224 */ /* 0x000fe200078e00f8 */
[----:B------:R-:W-:Y:S01]  /*b2d0*/  HMMA.16816.F32.BF16 R132, R144, R48, R132 ;  /* 0x000000309084723c */ /* 0x000fe20000041884 */
[----:B------:R-:W-:-:S04]  /*b2e0*/  IMAD.MOV.U32 R45, RZ, RZ, R163 ;  /* 0x000000ffff2d7224 */ /* 0x000fc800078e00a3 */
[----:B------:R-:W-:-:S04]  /*b2f0*/  IMAD.WIDE R44, R8, 0x2, R44 ;  /* 0x00000002082c7825 */ /* 0x000fc800078e022c */
[----:B------:R-:W-:Y:S02]  /*b300*/  IMAD.MOV.U32 R48, RZ, RZ, R158 ;  /* 0x000000ffff307224 */ /* 0x000fe400078e009e */
[----:B------:R-:W-:Y:S02]  /*b310*/  IMAD.MOV.U32 R49, RZ, RZ, R157 ;  /* 0x000000ffff317224 */ /* 0x000fe400078e009d */
[----:B------:R-:W-:Y:S02]  /*b320*/  IMAD.MOV.U32 R198, RZ, RZ, R41 ;  /* 0x000000ffffc67224 */ /* 0x000fe400078e0029 */
[----:B------:R-:W-:-:S04]  /*b330*/  IMAD.WIDE R48, R8, 0x2, R48 ;  /* 0x0000000208307825 */ /* 0x000fc800078e0230 */
[----:B------:R-:W-:Y:S02]  /*b340*/  IMAD.MOV.U32 R248, RZ, RZ, R44 ;  /* 0x000000fffff87224 */ /* 0x000fe400078e002c */
[----:B------:R-:W-:Y:S02]  /*b350*/  IMAD.MOV.U32 R163, RZ, RZ, R45 ;  /* 0x000000ffffa37224 */ /* 0x000fe400078e002d */
[----:B0-----:R-:W-:Y:S02]  /*b360*/  IMAD.MOV.U32 R40, RZ, RZ, R0 ;  /* 0x000000ffff287224 */ /* 0x001fe400078e0000 */
[----:B------:R-:W-:Y:S01]  /*b370*/  IMAD.MOV.U32 R41, RZ, RZ, R203 ;  /* 0x000000ffff297224 */ /* 0x000fe200078e00cb */
[----:B------:R-:W4:Y:S01]  /*b380*/  LDL.LU R0, [R1+0x188] ;  /* 0x0001880001007983 */ /* 0x000f220000300800 */
[----:B------:R-:W-:Y:S02]  /*b390*/  IMAD.MOV.U32 R44, RZ, RZ, R202 ;  /* 0x000000ffff2c7224 */ /* 0x000fe400078e00ca */
[----:B------:R-:W-:-:S02]  /*b3a0*/  IMAD.MOV.U32 R45, RZ, RZ, R201 ;  /* 0x000000ffff2d7224 */ /* 0x000fc400078e00c9 */
[----:B------:R-:W-:Y:S02]  /*b3b0*/  IMAD.MOV.U32 R158, RZ, RZ, R48 ;  /* 0x000000ffff9e7224 */ /* 0x000fe400078e0030 */
[----:B------:R-:W-:Y:S02]  /*b3c0*/  IMAD.MOV.U32 R157, RZ, RZ, R49 ;  /* 0x000000ffff9d7224 */ /* 0x000fe400078e0031 */
[----:B------:R-:W-:Y:S02]  /*b3d0*/  IMAD.MOV.U32 R48, RZ, RZ, R200 ;  /* 0x000000ffff307224 */ /* 0x000fe400078e00c8 */
[----:B------:R-:W-:Y:S02]  /*b3e0*/  IMAD.MOV.U32 R49, RZ, RZ, R199 ;  /* 0x000000ffff317224 */ /* 0x000fe400078e00c7 */
[----:B------:R-:W-:-:S04]  /*b3f0*/  IMAD.WIDE R40, R8, 0x2, R40 ;  /* 0x0000000208287825 */ /* 0x000fc800078e0228 */
[C---:B------:R-:W-:Y:S01]  /*b400*/  IMAD.WIDE R44, R8.reuse, 0x2, R44 ;  /* 0x00000002082c7825 */ /* 0x040fe200078e022c */
[----:B------:R0:W-:Y:S03]  /*b410*/  STL [R1+0x4], R40 ;  /* 0x0000042801007387 */ /* 0x0001e60000100800 */
[----:B------:R-:W-:-:S04]  /*b420*/  IMAD.WIDE R48, R8, 0x2, R48 ;  /* 0x0000000208307825 */ /* 0x000fc800078e0230 */
[----:B------:R-:W-:Y:S02]  /*b430*/  IMAD.MOV.U32 R202, RZ, RZ, R44 ;  /* 0x000000ffffca7224 */ /* 0x000fe400078e002c */
[----:B------:R-:W-:Y:S02]  /*b440*/  IMAD.MOV.U32 R201, RZ, RZ, R45 ;  /* 0x000000ffffc97224 */ /* 0x000fe400078e002d */
[----:B------:R-:W-:Y:S02]  /*b450*/  IMAD.MOV.U32 R203, RZ, RZ, R41 ;  /* 0x000000ffffcb7224 */ /* 0x000fe400078e0029 */
[----:B------:R-:W-:Y:S02]  /*b460*/  IMAD.MOV.U32 R44, RZ, RZ, R207 ;  /* 0x000000ffff2c7224 */ /* 0x000fe400078e00cf */
[----:B------:R-:W-:Y:S02]  /*b470*/  IMAD.MOV.U32 R45, RZ, RZ, R206 ;  /* 0x000000ffff2d7224 */ /* 0x000fe400078e00ce */
[----:B0-----:R-:W-:-:S02]  /*b480*/  IMAD.MOV.U32 R40, RZ, RZ, R172 ;  /* 0x000000ffff287224 */ /* 0x001fc400078e00ac */
[----:B------:R-:W-:Y:S02]  /*b490*/  IMAD.MOV.U32 R41, RZ, RZ, R208 ;  /* 0x000000ffff297224 */ /* 0x000fe400078e00d0 */
[----:B------:R-:W-:Y:S02]  /*b4a0*/  IMAD.MOV.U32 R200, RZ, RZ, R48 ;  /* 0x000000ffffc87224 */ /* 0x000fe400078e0030 */
[----:B------:R-:W-:Y:S02]  /*b4b0*/  IMAD.MOV.U32 R199, RZ, RZ, R49 ;  /* 0x000000ffffc77224 */ /* 0x000fe400078e0031 */
[----:B------:R-:W-:Y:S02]  /*b4c0*/  IMAD.MOV.U32 R48, RZ, RZ, R205 ;  /* 0x000000ffff307224 */ /* 0x000fe400078e00cd */
[----:B------:R-:W-:Y:S02]  /*b4d0*/  IMAD.MOV.U32 R49, RZ, RZ, R204 ;  /* 0x000000ffff317224 */ /* 0x000fe400078e00cc */
[----:B------:R-:W-:-:S04]  /*b4e0*/  IMAD.WIDE R44, R8, 0x2, R44 ;  /* 0x00000002082c7825 */ /* 0x000fc800078e022c */
[----:B------:R-:W-:-:S04]  /*b4f0*/  IMAD.WIDE R40, R8, 0x2, R40 ;  /* 0x0000000208287825 */ /* 0x000fc800078e0228 */
[----:B------:R-:W-:Y:S01]  /*b500*/  IMAD.WIDE R48, R8, 0x2, R48 ;  /* 0x0000000208307825 */ /* 0x000fe200078e0230 */
[----:B------:R3:W-:Y:S03]  /*b510*/  STL [R1+0x8], R40 ;  /* 0x0000082801007387 */ /* 0x0007e60000100800 */
[----:B------:R-:W-:Y:S02]  /*b520*/  IMAD.MOV.U32 R207, RZ, RZ, R44 ;  /* 0x000000ffffcf7224 */ /* 0x000fe400078e002c */
[----:B------:R-:W-:Y:S02]  /*b530*/  IMAD.MOV.U32 R206, RZ, RZ, R45 ;  /* 0x000000ffffce7224 */ /* 0x000fe400078e002d */
[----:B------:R-:W-:Y:S02]  /*b540*/  IMAD.MOV.U32 R208, RZ, RZ, R41 ;  /* 0x000000ffffd07224 */ /* 0x000fe400078e0029 */
[----:B------:R-:W-:-:S02]  /*b550*/  IMAD.MOV.U32 R44, RZ, RZ, R229 ;  /* 0x000000ffff2c7224 */ /* 0x000fc400078e00e5 */
[----:B------:R-:W-:Y:S01]  /*b560*/  IMAD.MOV.U32 R45, RZ, RZ, R211 ;  /* 0x000000ffff2d7224 */ /* 0x000fe200078e00d3 */
[----:B------:R-:W4:Y:S01]  /*b570*/  LDL.LU R229, [R1+0x184] ;  /* 0x0001840001e57983 */ /* 0x000f220000300800 */
[----:B------:R-:W-:Y:S02]  /*b580*/  IMAD.MOV.U32 R205, RZ, RZ, R48 ;  /* 0x000000ffffcd7224 */ /* 0x000fe400078e0030 */
[----:B------:R-:W-:Y:S02]  /*b590*/  IMAD.MOV.U32 R204, RZ, RZ, R49 ;  /* 0x000000ffffcc7224 */ /* 0x000fe400078e0031 */
[----:B------:R-:W-:Y:S02]  /*b5a0*/  IMAD.MOV.U32 R48, RZ, RZ, R210 ;  /* 0x000000ffff307224 */ /* 0x000fe400078e00d2 */
[----:B------:R-:W-:Y:S02]  /*b5b0*/  IMAD.MOV.U32 R49, RZ, RZ, R209 ;  /* 0x000000ffff317224 */ /* 0x000fe400078e00d1 */
[----:B------:R-:W-:-:S04]  /*b5c0*/  IMAD.WIDE R44, R8, 0x2, R44 ;  /* 0x00000002082c7825 */ /* 0x000fc800078e022c */
[----:B------:R-:W-:Y:S01]  /*b5d0*/  IMAD.WIDE R48, R8, 0x2, R48 ;  /* 0x0000000208307825 */ /* 0x000fe200078e0230 */
[----:B------:R-:W-:Y:S03]  /*b5e0*/  STL [R1+0xc], R44 ;  /* 0x00000c2c01007387 */ /* 0x000fe60000100800 */
[----:B------:R-:W-:Y:S02]  /*b5f0*/  IMAD.MOV.U32 R210, RZ, RZ, R48 ;  /* 0x000000ffffd27224 */ /* 0x000fe400078e0030 */
[----:B------:R-:W-:Y:S02]  /*b600*/  IMAD.MOV.U32 R209, RZ, RZ, R49 ;  /* 0x000000ffffd17224 */ /* 0x000fe400078e0031 */
[----:B------:R-:W-:Y:S02]  /*b610*/  IMAD.MOV.U32 R48, RZ, RZ, R216 ;  /* 0x000000ffff307224 */ /* 0x000fe400078e00d8 */
[----:B------:R-:W-:-:S04]  /*b620*/  IMAD.MOV.U32 R49, RZ, RZ, R215 ;  /* 0x000000ffff317224 */ /* 0x000fc800078e00d7 */
[----:B------:R-:W-:-:S04]  /*b630*/  IMAD.WIDE R48, R8, 0x2, R48 ;  /* 0x0000000208307825 */ /* 0x000fc800078e0230 */
[----:B------:R-:W-:Y:S02]  /*b640*/  IMAD.MOV.U32 R216, RZ, RZ, R48 ;  /* 0x000000ffffd87224 */ /* 0x000fe400078e0030 */
[----:B------:R-:W-:Y:S02]  /*b650*/  IMAD.MOV.U32 R215, RZ, RZ, R49 ;  /* 0x000000ffffd77224 */ /* 0x000fe400078e0031 */
[----:B---3--:R-:W-:Y:S02]  /*b660*/  IMAD.MOV.U32 R41, RZ, RZ, R212 ;  /* 0x000000ffff297224 */ /* 0x008fe400078e00d4 */
[----:B------:R-:W-:Y:S02]  /*b670*/  IMAD.MOV.U32 R48, RZ, RZ, R176 ;  /* 0x000000ffff307224 */ /* 0x000fe400078e00b0 */
[----:B------:R-:W-:-:S04]  /*b680*/  IMAD.MOV.U32 R49, RZ, RZ, R221 ;  /* 0x000000ffff317224 */ /* 0x000fc800078e00dd */
[----:B------:R-:W-:-:S04]  /*b690*/  IMAD.WIDE R48, R8, 0x2, R48 ;  /* 0x0000000208307825 */ /* 0x000fc800078e0230 */
[----:B------:R-:W-:Y:S02]  /*b6a0*/  IMAD.MOV.U32 R221, RZ, RZ, R49 ;  /* 0x000000ffffdd7224 */ /* 0x000fe400078e0031 */
[----:B--2---:R-:W-:-:S04]  /*b6b0*/  IMAD.MOV.U32 R40, RZ, RZ, R173 ;  /* 0x000000ffff287224 */ /* 0x004fc800078e00ad */
[----:B------:R-:W-:-:S04]  /*b6c0*/  IMAD.WIDE R40, R8, 0x2, R40 ;  /* 0x0000000208287825 */ /* 0x000fc800078e0228 */
[----:B------:R-:W-:Y:S01]  /*b6d0*/  IMAD.MOV.U32 R212, RZ, RZ, R41 ;  /* 0x000000ffffd47224 */ /* 0x000fe200078e0029 */
[----:B------:R0:W-:Y:S02]  /*b6e0*/  STL [R1+0x10], R40 ;  /* 0x0000102801007387 */ /* 0x0001e40000100800 */
[----:B0-----:R-:W-:Y:S02]  /*b6f0*/  IMAD.MOV.U32 R40, RZ, RZ, R236 ;  /* 0x000000ffff287224 */ /* 0x001fe400078e00ec */
[----:B------:R-:W-:Y:S02]  /*b700*/  IMAD.MOV.U32 R41, RZ, RZ, R232 ;  /* 0x000000ffff297224 */ /* 0x000fe400078e00e8 */
[----:B------:R-:W2:Y:S02]  /*b710*/  LDL.LU R232, [R1+0x180] ;  /* 0x0001800001e87983 */ /* 0x000ea40000300800 */
[----:B------:R-:W-:Y:S02]  /*b720*/  IMAD.WIDE R40, R8, 0x2, R40 ;  /* 0x0000000208287825 */ /* 0x000fe400078e0228 */
[----:B------:R-:W3:Y:S04]  /*b730*/  LDL.LU R236, [R1+0x17c] ;  /* 0x00017c0001ec7983 */ /* 0x000ee80000300800 */
[----:B------:R0:W-:Y:S04]  /*b740*/  STL [R1+0x58], R40 ;  /* 0x0000582801007387 */ /* 0x0001e80000100800 */
[----:B------:R1:W-:Y:S01]  /*b750*/  STL [R1+0x14], R41 ;  /* 0x0000142901007387 */ /* 0x0003e20000100800 */
[----:B0-----:R-:W-:-:S02]  /*b760*/  IMAD.MOV.U32 R40, RZ, RZ, R220 ;  /* 0x000000ffff287224 */ /* 0x001fc400078e00dc */
[----:B-1----:R-:W-:Y:S01]  /*b770*/  IMAD.MOV.U32 R41, RZ, RZ, R219 ;  /* 0x000000ffff297224 */ /* 0x002fe200078e00db */
[----:B------:R0:W-:Y:S03]  /*b780*/  STL [R1+0x18], R48 ;  /* 0x0000183001007387 */ /* 0x0001e60000100800 */
[----:B------:R-:W-:-:S04]  /*b790*/  IMAD.WIDE R40, R8, 0x2, R40 ;  /* 0x0000000208287825 */ /* 0x000fc800078e0228 */
[----:B------:R-:W-:Y:S02]  /*b7a0*/  IMAD.MOV.U32 R220, RZ, RZ, R40 ;  /* 0x000000ffffdc7224 */ /* 0x000fe400078e0028 */
[----:B------:R-:W-:Y:S02]  /*b7b0*/  IMAD.MOV.U32 R219, RZ, RZ, R41 ;  /* 0x000000ffffdb7224 */ /* 0x000fe400078e0029 */
[----:B------:R-:W-:Y:S02]  /*b7c0*/  IMAD.MOV.U32 R40, RZ, RZ, R187 ;  /* 0x000000ffff287224 */ /* 0x000fe400078e00bb */
[----:B0-----:R-:W-:Y:S02]  /*b7d0*/  IMAD.MOV.U32 R48, RZ, RZ, R28 ;  /* 0x000000ffff307224 */ /* 0x001fe400078e001c */
[----:B-----5:R-:W-:Y:S01]  /*b7e0*/  IMAD.MOV.U32 R49, RZ, RZ, R223 ;  /* 0x000000ffff317224 */ /* 0x020fe200078e00df */
[----:B------:R-:W5:Y:S01]  /*b7f0*/  LDL.LU R28, [R1+0x178] ;  /* 0x00017800011c7983 */ /* 0x000f620000300800 */
[----:B------:R-:W-:-:S02]  /*b800*/  IMAD.MOV.U32 R41, RZ, RZ, R188 ;  /* 0x000000ffff297224 */ /* 0x000fc400078e00bc */
[----:B------:R-:W-:-:S04]  /*b810*/  IMAD.WIDE R48, R8, 0x2, R48 ;  /* 0x0000000208307825 */ /* 0x000fc800078e0230 */
[----:B------:R-:W-:Y:S01]  /*b820*/  IMAD.WIDE R40, R8, 0x2, R40 ;  /* 0x0000000208287825 */ /* 0x000fe200078e0228 */
[----:B------:R0:W-:Y:S04]  /*b830*/  STL [R1+0x1c], R48 ;  /* 0x00001c3001007387 */ /* 0x0001e80000100800 */
[----:B------:R-:W-:Y:S04]  /*b840*/  STL [R1+0x5c], R40 ;  /* 0x00005c2801007387 */ /* 0x000fe80000100800 */
[----:B------:R1:W-:Y:S01]  /*b850*/  STL [R1+0x20], R41 ;  /* 0x0000202901007387 */ /* 0x0003e20000100800 */
[----:B0-----:R-:W-:-:S03]  /*b860*/  IMAD.MOV.U32 R48, RZ, RZ, R29 ;  /* 0x000000ffff307224 */ /* 0x001fc600078e001d */
[----:B------:R-:W5:Y:S01]  /*b870*/  LDL.LU R29, [R1+0x174] ;  /* 0x00017400011d7983 */ /* 0x000f620000300800 */
[----:B-1----:R-:W-:-:S03]  /*b880*/  IMAD.MOV.U32 R41, RZ, RZ, R23 ;  /* 0x000000ffff297224 */ /* 0x002fc600078e0017 */
[----:B------:R-:W2:Y:S01]  /*b890*/  LDL.LU R23, [R1+0x170] ;  /* 0x0001700001177983 */ /* 0x000ea20000300800 */
[----:B------:R-:W-:Y:S02]  /*b8a0*/  IMAD.MOV.U32 R38, RZ, RZ, R155 ;  /* 0x000000ffff267224 */ /* 0x000fe400078e009b */
[----:B------:R-:W-:-:S04]  /*b8b0*/  IMAD.MOV.U32 R39, RZ, RZ, R154 ;  /* 0x000000ffff277224 */ /* 0x000fc800078e009a */
[----:B------:R-:W-:-:S04]  /*b8c0*/  IMAD.WIDE R38, R8, 0x2, R38 ;  /* 0x0000000208267825 */ /* 0x000fc800078e0226 */
[----:B------:R-:W-:Y:S02]  /*b8d0*/  IMAD.MOV.U32 R155, RZ, RZ, R38 ;  /* 0x000000ffff9b7224 */ /* 0x000fe400078e0026 */
[----:B------:R-:W-:Y:S02]  /*b8e0*/  IMAD.MOV.U32 R154, RZ, RZ, R39 ;  /* 0x000000ffff9a7224 */ /* 0x000fe400078e0027 */
        /* <DEDUP_REMOVED lines=15> */
[----:B------:R-:W-:-:S04]  /*b9e0*/  IMAD.WIDE R38, R8, 0x2, R38 ;  /* 0x0000000208267825 */ /* 0x000fc800078e0226 */
[----:B------:R-:W-:-:S04]  /*b9f0*/  IMAD.WIDE R36, R8, 0x2, R36 ;  /* 0x0000000208247825 */ /* 0x000fc800078e0224 */
[----:B------:R-:W-:Y:S02]  /*ba00*/  IMAD.MOV.U32 R250, RZ, RZ, R38 ;  /* 0x000000fffffa7224 */ /* 0x000fe400078e0026 */
[----:B------:R-:W-:Y:S02]  /*ba10*/  IMAD.MOV.U32 R166, RZ, RZ, R39 ;  /* 0x000000ffffa67224 */ /* 0x000fe400078e0027 */
[----:B------:R-:W-:Y:S02]  /*ba20*/  IMAD.MOV.U32 R251, RZ, RZ, R36 ;  /* 0x000000fffffb7224 */ /* 0x000fe400078e0024 */
[----:B------:R-:W-:Y:S02]  /*ba30*/  IMAD.MOV.U32 R167, RZ, RZ, R37 ;  /* 0x000000ffffa77224 */ /* 0x000fe400078e0025 */
[----:B------:R-:W0:Y:S01]  /*ba40*/  LDSM.16.MT88.4 R36, [R4+0x7080] ;  /* 0x007080000424783b */ /* 0x000e220000004200 */
[----:B------:R-:W-:Y:S02]  /*ba50*/  IMAD.MOV.U32 R241, RZ, RZ, R90 ;  /* 0x000000fffff17224 */ /* 0x000fe400078e005a */
[----:B------:R-:W-:-:S02]  /*ba60*/  IMAD.MOV.U32 R243, RZ, RZ, R89 ;  /* 0x000000fffff37224 */ /* 0x000fc400078e0059 */
[----:B------:R-:W-:Y:S02]  /*ba70*/  IMAD.MOV.U32 R90, RZ, RZ, R148 ;  /* 0x000000ffff5a7224 */ /* 0x000fe400078e0094 */
[----:B------:R-:W-:Y:S02]  /*ba80*/  IMAD.MOV.U32 R88, RZ, RZ, R152 ;  /* 0x000000ffff587224 */ /* 0x000fe400078e0098 */
[----:B------:R-:W-:Y:S02]  /*ba90*/  IMAD.MOV.U32 R89, RZ, RZ, R151 ;  /* 0x000000ffff597224 */ /* 0x000fe400078e0097 */
[----:B------:R-:W-:Y:S02]  /*baa0*/  IMAD.MOV.U32 R34, RZ, RZ, R169 ;  /* 0x000000ffff227224 */ /* 0x000fe400078e00a9 */
[----:B------:R-:W-:Y:S02]  /*bab0*/  IMAD.MOV.U32 R35, RZ, RZ, R168 ;  /* 0x000000ffff237224 */ /* 0x000fe400078e00a8 */
[----:B------:R-:W-:-:S04]  /*bac0*/  IMAD.WIDE R90, R8, 0x2, R90 ;  /* 0x00000002085a7825 */ /* 0x000fc800078e025a */
        /* <DEDUP_REMOVED lines=18> */
[----:B------:R-:W-:-:S04]  /*bbf0*/  IMAD.WIDE R90, R8, 0x2, R90 ;  /* 0x00000002085a7825 */ /* 0x000fc800078e025a */
[----:B------:R-:W-:-:S04]  /*bc00*/  IMAD.WIDE R88, R8, 0x2, R88 ;  /* 0x0000000208587825 */ /* 0x000fc800078e0258 */
[----:B------:R-:W-:-:S04]  /*bc10*/  IMAD.WIDE R34, R8, 0x2, R34 ;  /* 0x0000000208227825 */ /* 0x000fc800078e0222 */
[----:B------:R-:W-:Y:S01]  /*bc20*/  IMAD.WIDE R32, R8, 0x2, R32 ;  /* 0x0000000208207825 */ /* 0x000fe200078e0220 */
[C---:B0-----:R-:W-:Y:S03]  /*bc30*/  HMMA.16816.F32.BF16 R68, R36.reuse, R50, R68 ;  /* 0x000000322444723c */ /* 0x041fe60000041844 */
[----:B------:R-:W-:Y:S02]  /*bc40*/  IMAD.MOV.U32 R150, RZ, RZ, R90 ;  /* 0x000000ffff967224 */ /* 0x000fe400078e005a */
[----:B------:R-:W-:Y:S02]  /*bc50*/  IMAD.MOV.U32 R149, RZ, RZ, R91 ;  /* 0x000000ffff957224 */ /* 0x000fe400078e005b */
[----:B------:R-:W-:Y:S01]  /*bc60*/  IMAD.MOV.U32 R245, RZ, RZ, R88 ;  /* 0x000000fffff57224 */ /* 0x000fe200078e0058 */
[----:B------:R-:W-:Y:S01]  /*bc70*/  HMMA.16816.F32.BF16 R72, R36, R46, R72 ;  /* 0x0000002e2448723c */ /* 0x000fe20000041848 */
[----:B------:R-:W-:-:S02]  /*bc80*/  IMAD.MOV.U32 R156, RZ, RZ, R89 ;  /* 0x000000ffff9c7224 */ /* 0x000fc400078e0059 */
[----:B------:R-:W0:Y:S01]  /*bc90*/  LDSM.16.MT88.4 R88, [R4+0x7000] ;  /* 0x007000000458783b */ /* 0x000e220000004200 */
[----:B------:R-:W-:Y:S02]  /*bca0*/  IMAD.MOV.U32 R195, RZ, RZ, R34 ;  /* 0x000000ffffc37224 */ /* 0x000fe400078e0022 */
[----:B------:R-:W-:Y:S02]  /*bcb0*/  IMAD.MOV.U32 R194, RZ, RZ, R35 ;  /* 0x000000ffffc27224 */ /* 0x000fe400078e0023 */
[C---:B------:R-:W-:Y:S01]  /*bcc0*/  HMMA.16816.F32.BF16 R76, R36.reuse, R42, R76 ;  /* 0x0000002a244c723c */ /* 0x040fe2000004184c */
[----:B------:R-:W-:Y:S02]  /*bcd0*/  IMAD.MOV.U32 R197, RZ, RZ, R32 ;  /* 0x000000ffffc57224 */ /* 0x000fe400078e0020 */
[----:B------:R-:W-:Y:S02]  /*bce0*/  IMAD.MOV.U32 R196, RZ, RZ, R33 ;  /* 0x000000ffffc47224 */ /* 0x000fe400078e0021 */
[----:B------:R-:W1:Y:S03]  /*bcf0*/  LDSM.16.MT88.4 R32, [R11+0x7000] ;  /* 0x007000000b20783b */ /* 0x000e660000004200 */
[----:B------:R-:W-:Y:S01]  /*bd00*/  HMMA.16816.F32.BF16 R36, R36, R106, R80 ;  /* 0x0000006a2424723c */ /* 0x000fe20000041850 */
[----:B------:R-:W1:Y:S01]  /*bd10*/  LDSM.16.MT88.4 R80, [R11+0x7080] ;  /* 0x007080000b50783b */ /* 0x000e620000004200 */
[----:B------:R-:W-:-:S02]  /*bd20*/  IMAD.MOV.U32 R223, RZ, RZ, R49 ;  /* 0x000000ffffdf7224 */ /* 0x000fc400078e0031 */
[----:B------:R-:W-:-:S04]  /*bd30*/  IMAD.MOV.U32 R49, RZ, RZ, R225 ;  /* 0x000000ffff317224 */ /* 0x000fc800078e00e1 */
[----:B------:R-:W-:Y:S01]  /*bd40*/  HMMA.16816.F32.BF16 R60, R144, R104, R60 ;  /* 0x00000068903c723c */ /* 0x000fe2000004183c */
[----:B----4-:R-:W-:Y:S02]  /*bd50*/  IMAD.MOV.U32 R40, RZ, RZ, R0 ;  /* 0x000000ffff287224 */ /* 0x010fe400078e0000 */
[----:B------:R-:W-:-:S04]  /*bd60*/  IMAD.WIDE R48, R8, 0x2, R48 ;  /* 0x0000000208307825 */ /* 0x000fc800078e0230 */
[----:B------:R-:W-:Y:S01]  /*bd70*/  IMAD.WIDE R40, R8, 0x2, R40 ;  /* 0x0000000208287825 */ /* 0x000fe200078e0228 */
[----:B------:R-:W-:Y:S04]  /*bd80*/  STL [R1+0x24], R48 ;  /* 0x0000243001007387 */ /* 0x000fe80000100800 */
[----:B------:R4:W-:Y:S04]  /*bd90*/  STL [R1+0x60], R40 ;  /* 0x0000602801007387 */ /* 0x0009e80000100800 */
[----:B------:R0:W-:Y:S01]  /*bda0*/  STL [R1+0x28], R41 ;  /* 0x0000282901007387 */ /* 0x0001e20000100800 */
[----:B------:R-:W-:-:S02]  /*bdb0*/  IMAD.MOV.U32 R225, RZ, RZ, R49 ;  /* 0x000000ffffe17224 */ /* 0x000fc400078e0031 */
[----:B----4-:R-:W-:Y:S02]  /*bdc0*/  IMAD.MOV.U32 R40, RZ, RZ, R186 ;  /* 0x000000ffff287224 */ /* 0x010fe400078e00ba */
[----:B0-----:R-:W-:-:S04]  /*bdd0*/  IMAD.MOV.U32 R41, RZ, RZ, R231 ;  /* 0x000000ffff297224 */ /* 0x001fc800078e00e7 */
[----:B------:R-:W-:Y:S01]  /*bde0*/  IMAD.WIDE R40, R8, 0x2, R40 ;  /* 0x0000000208287825 */ /* 0x000fe200078e0228 */
[C---:B------:R-:W-:Y:S03]  /*bdf0*/  HMMA.16816.F32.BF16 R128, R88.reuse, R50, R132 ;  /* 0x000000325880723c */ /* 0x040fe60000041884 */
[----:B------:R-:W-:Y:S01]  /*be00*/  IMAD.MOV.U32 R48, RZ, RZ, R184 ;  /* 0x000000ffff307224 */ /* 0x000fe200078e00b8 */
[----:B------:R0:W-:Y:S01]  /*be10*/  STL [R1+0x2c], R40 ;  /* 0x00002c2801007387 */ /* 0x0001e20000100800 */
[----:B------:R-:W-:Y:S02]  /*be20*/  IMAD.MOV.U32 R49, RZ, RZ, R185 ;  /* 0x000000ffff317224 */ /* 0x000fe400078e00b9 */
[----:B------:R-:W-:Y:S01]  /*be30*/  IMAD.MOV.U32 R231, RZ, RZ, R41 ;  /* 0x000000ffffe77224 */ /* 0x000fe200078e0029 */
[----:B------:R-:W-:Y:S01]  /*be40*/  HMMA.16816.F32.BF16 R52, R88, R46, R52 ;  /* 0x0000002e5834723c */ /* 0x000fe20000041834 */
[----:B------:R-:W-:-:S02]  /*be50*/  IMAD.MOV.U32 R211, RZ, RZ, R45 ;  /* 0x000000ffffd37224 */ /* 0x000fc400078e002d */
[----:B------:R-:W-:Y:S02]  /*be60*/  IMAD.MOV.U32 R44, RZ, RZ, R214 ;  /* 0x000000ffff2c7224 */ /* 0x000fe400078e00d6 */
[----:B------:R-:W-:-:S03]  /*be70*/  IMAD.MOV.U32 R45, RZ, RZ, R213 ;  /* 0x000000ffff2d7224 */ /* 0x000fc600078e00d5 */
[----:B------:R-:W-:Y:S01]  /*be80*/  HMMA.16816.F32.BF16 R56, R88, R42, R56 ;  /* 0x0000002a5838723c */ /* 0x000fe20000041838 */
[----:B0-----:R-:W-:Y:S02]  /*be90*/  IMAD.MOV.U32 R40, RZ, RZ, R183 ;  /* 0x000000ffff287224 */ /* 0x001fe400078e00b7 */
[----:B------:R-:W-:Y:S02]  /*bea0*/  IMAD.MOV.U32 R41, RZ, RZ, R233 ;  /* 0x000000ffff297224 */ /* 0x000fe400078e00e9 */
[----:B------:R-:W-:-:S03]  /*beb0*/  IMAD.WIDE R48, R8, 0x2, R48 ;  /* 0x0000000208307825 */ /* 0x000fc600078e0230 */
[----:B------:R-:W-:Y:S01]  /*bec0*/  HMMA.16816.F32.BF16 R88, R88, R106, R60 ;  /* 0x0000006a5858723c */ /* 0x000fe2000004183c */
[----:B------:R-:W-:-:S07]  /*bed0*/  IMAD.WIDE R40, R8, 0x2, R40 ;  /* 0x0000000208287825 */ /* 0x000fce00078e0228 */
[----:B-1----:R-:W-:Y:S01]  /*bee0*/  HMMA.16816.F32.BF16 R136, R32, R42, R136 ;  /* 0x0000002a2088723c */ /* 0x002fe20000041888 */
[----:B------:R-:W-:-:S07]  /*bef0*/  IMAD.WIDE R44, R8, 0x2, R44 ;  /* 0x00000002082c7825 */ /* 0x000fce00078e022c */
[----:B------:R-:W-:Y:S01]  /*bf00*/  HMMA.16816.F32.BF16 R60, R80, R42, R64 ;  /* 0x0000002a503c723c */ /* 0x000fe20000041840 */
[----:B------:R-:W-:Y:S06]  /*bf10*/  STL [R1+0x64], R48 ;  /* 0x0000643001007387 */ /* 0x000fec0000100800 */
[----:B------:R-:W-:Y:S02]  /*bf20*/  IMAD.MOV.U32 R42, RZ, RZ, R181 ;  /* 0x000000ffff2a7224 */ /* 0x000fe400078e00b5 */
[----:B------:R-:W-:Y:S01]  /*bf30*/  IMAD.MOV.U32 R43, RZ, RZ, R234 ;  /* 0x000000ffff2b7224 */ /* 0x000fe200078e00ea */
[----:B------:R-:W-:Y:S03]  /*bf40*/  STL [R1+0x30], R49 ;  /* 0x0000303101007387 */ /* 0x000fe60000100800 */
[----:B------:R-:W-:Y:S01]  /*bf50*/  IMAD.WIDE R42, R8, 0x2, R42 ;  /* 0x00000002082a7825 */ /* 0x000fe200078e022a */
[----:B------:R0:W-:Y:S03]  /*bf60*/  STL [R1+0x34], R40 ;  /* 0x0000342801007387 */ /* 0x0001e60000100800 */
[----:B------:R-:W-:Y:S01]  /*bf70*/  IMAD.MOV.U32 R214, RZ, RZ, R44 ;  /* 0x000000ffffd67224 */ /* 0x000fe200078e002c */
[----:B------:R1:W-:Y:S01]  /*bf80*/  STL [R1+0x38], R42 ;  /* 0x0000382a01007387 */ /* 0x0003e20000100800 */
[----:B------:R-:W-:-:S02]  /*bf90*/  IMAD.MOV.U32 R213, RZ, RZ, R45 ;  /* 0x000000ffffd57224 */ /* 0x000fc400078e002d */
[----:B------:R-:W-:Y:S02]  /*bfa0*/  IMAD.MOV.U32 R233, RZ, RZ, R41 ;  /* 0x000000ffffe97224 */ /* 0x000fe400078e0029 */
[----:B------:R-:W-:Y:S02]  /*bfb0*/  IMAD.MOV.U32 R44, RZ, RZ, R218 ;  /* 0x000000ffff2c7224 */ /* 0x000fe400078e00da */
[----:B------:R-:W-:Y:S02]  /*bfc0*/  IMAD.MOV.U32 R45, RZ, RZ, R217 ;  /* 0x000000ffff2d7224 */ /* 0x000fe400078e00d9 */
[----:B------:R-:W-:Y:S02]  /*bfd0*/  IMAD.MOV.U32 R234, RZ, RZ, R43 ;  /* 0x000000ffffea7224 */ /* 0x000fe400078e002b */
[----:B0-----:R-:W-:Y:S02]  /*bfe0*/  IMAD.MOV.U32 R40, RZ, RZ, R178 ;  /* 0x000000ffff287224 */ /* 0x001fe400078e00b2 */
[----:B------:R-:W-:Y:S01]  /*bff0*/  IMAD.MOV.U32 R41, RZ, RZ, R235 ;  /* 0x000000ffff297224 */ /* 0x000fe200078e00eb */
[----:B------:R-:W0:Y:S01]  /*c000*/  S2R R0, SR_TID.X ;  /* 0x0000000000007919 */ /* 0x000e220000002100 */
[----:B-1----:R-:W-:-:S02]  /*c010*/  IMAD.MOV.U32 R42, RZ, RZ, R180 ;  /* 0x000000ffff2a7224 */ /* 0x002fc400078e00b4 */
[----:B---3--:R-:W-:Y:S02]  /*c020*/  IMAD.MOV.U32 R43, RZ, RZ, R236 ;  /* 0x000000ffff2b7224 */ /* 0x008fe400078e00ec */
[----:B------:R-:W-:Y:S02]  /*c030*/  IMAD.MOV.U32 R116, RZ, RZ, R19 ;  /* 0x000000ffff747224 */ /* 0x000fe400078e0013 */
[----:B------:R-:W-:Y:S02]  /*c040*/  IMAD.MOV.U32 R117, RZ, RZ, R18 ;  /* 0x000000ffff757224 */ /* 0x000fe400078e0012 */
[----:B------:R-:W-:-:S04]  /*c050*/  IMAD.WIDE R44, R8, 0x2, R44 ;  /* 0x00000002082c7825 */ /* 0x000fc800078e022c */
[----:B------:R-:W-:-:S04]  /*c060*/  IMAD.WIDE R40, R8, 0x2, R40 ;  /* 0x0000000208287825 */ /* 0x000fc800078e0228 */
[C---:B------:R-:W-:Y:S01]  /*c070*/  IMAD.WIDE R42, R8.reuse, 0x2, R42 ;  /* 0x00000002082a7825 */ /* 0x040fe200078e022a */
[----:B------:R1:W-:Y:S03]  /*c080*/  STL [R1+0x3c], R40 ;  /* 0x00003c2801007387 */ /* 0x0003e60000100800 */
[----:B------:R-:W-:Y:S01]  /*c090*/  IMAD.WIDE R116, R8, 0x2, R116 ;  /* 0x0000000208747825 */ /* 0x000fe200078e0274 */
[----:B------:R1:W-:Y:S03]  /*c0a0*/  STL [R1+0x40], R42 ;  /* 0x0000402a01007387 */ /* 0x0003e60000100800 */
[----:B------:R-:W-:Y:S02]  /*c0b0*/  IMAD.MOV.U32 R218, RZ, RZ, R44 ;  /* 0x000000ffffda7224 */ /* 0x000fe400078e002c */
[----:B------:R-:W-:-:S02]  /*c0c0*/  IMAD.MOV.U32 R217, RZ, RZ, R45 ;  /* 0x000000ffffd97224 */ /* 0x000fc400078e002d */
[----:B------:R-:W-:Y:S02]  /*c0d0*/  IMAD.MOV.U32 R44, RZ, RZ, R227 ;  /* 0x000000ffff2c7224 */ /* 0x000fe400078e00e3 */
[----:B------:R-:W-:Y:S01]  /*c0e0*/  IMAD.MOV.U32 R45, RZ, RZ, R222 ;  /* 0x000000ffff2d7224 */ /* 0x000fe200078e00de */
[----:B--2---:R-:W-:Y:S01]  /*c0f0*/  IADD3 R23, R23, -0x1, RZ ;  /* 0xffffffff17177810 */ /* 0x004fe20007ffe0ff */
[----:B------:R-:W-:Y:S02]  /*c100*/  IMAD.MOV.U32 R19, RZ, RZ, R116 ;  /* 0x000000ffff137224 */ /* 0x000fe400078e0074 */
[----:B------:R-:W-:Y:S02]  /*c110*/  IMAD.MOV.U32 R18, RZ, RZ, R117 ;  /* 0x000000ffff127224 */ /* 0x000fe400078e0075 */
[----:B------:R-:W-:Y:S02]  /*c120*/  IMAD.MOV.U32 R116, RZ, RZ, R21 ;  /* 0x000000ffff747224 */ /* 0x000fe400078e0015 */
[----:B------:R-:W-:-:S02]  /*c130*/  IMAD.MOV.U32 R117, RZ, RZ, R15 ;  /* 0x000000ffff757224 */ /* 0x000fc400078e000f */
[----:B------:R-:W-:Y:S01]  /*c140*/  IMAD.WIDE R44, R8, 0x2, R44 ;  /* 0x00000002082c7825 */ /* 0x000fe200078e022c */
[----:B------:R-:W-:-:S03]  /*c150*/  ISETP.NE.U32.AND P0, PT, R23, RZ, PT ;  /* 0x000000ff1700720c */ /* 0x000fc60003f05070 */
[----:B------:R-:W-:-:S04]  /*c160*/  IMAD.WIDE R116, R8, 0x2, R116 ;  /* 0x0000000208747825 */ /* 0x000fc800078e0274 */
[----:B------:R-:W-:Y:S02]  /*c170*/  IMAD.MOV.U32 R227, RZ, RZ, R44 ;  /* 0x000000ffffe37224 */ /* 0x000fe400078e002c */
[----:B------:R-:W-:Y:S02]  /*c180*/  IMAD.MOV.U32 R222, RZ, RZ, R45 ;  /* 0x000000ffffde7224 */ /* 0x000fe400078e002d */
[----:B------:R-:W-:Y:S02]  /*c190*/  IMAD.MOV.U32 R44, RZ, RZ, R228 ;  /* 0x000000ffff2c7224 */ /* 0x000fe400078e00e4 */
[----:B------:R-:W-:Y:S01]  /*c1a0*/  IMAD.MOV.U32 R45, RZ, RZ, R224 ;  /* 0x000000ffff2d7224 */ /* 0x000fe200078e00e0 */
[----:B------:R-:W-:Y:S01]  /*c1b0*/  HMMA.16816.F32.BF16 R84, R32, R50, R84 ;  /* 0x000000322054723c */ /* 0x000fe20000041854 */
[----:B------:R-:W-:Y:S02]  /*c1c0*/  IMAD.MOV.U32 R21, RZ, RZ, R116 ;  /* 0x000000ffff157224 */ /* 0x000fe400078e0074 */
[----:B------:R-:W-:-:S02]  /*c1d0*/  IMAD.MOV.U32 R15, RZ, RZ, R117 ;  /* 0x000000ffff0f7224 */ /* 0x000fc400078e0075 */
[----:B------:R-:W-:Y:S02]  /*c1e0*/  IMAD.MOV.U32 R116, RZ, RZ, R244 ;  /* 0x000000ffff747224 */ /* 0x000fe400078e00f4 */
[----:B------:R-:W-:Y:S01]  /*c1f0*/  IMAD.MOV.U32 R117, RZ, RZ, R153 ;  /* 0x000000ffff757224 */ /* 0x000fe200078e0099 */
[----:B------:R-:W-:Y:S01]  /*c200*/  HMMA.16816.F32.BF16 R124, R80, R50, R100 ;  /* 0x00000032507c723c */ /* 0x000fe20000041864 */
[----:B------:R-:W-:-:S04]  /*c210*/  IMAD.WIDE R44, R8, 0x2, R44 ;  /* 0x00000002082c7825 */ /* 0x000fc800078e022c */
[----:B------:R-:W-:Y:S02]  /*c220*/  IMAD.MOV.U32 R48, RZ, RZ, R232 ;  /* 0x000000ffff307224 */ /* 0x000fe400078e00e8 */
[----:B------:R-:W-:Y:S02]  /*c230*/  IMAD.MOV.U32 R50, RZ, RZ, R230 ;  /* 0x000000ffff327224 */ /* 0x000fe400078e00e6 */
[----:B------:R-:W-:Y:S02]  /*c240*/  IMAD.MOV.U32 R51, RZ, RZ, R226 ;  /* 0x000000ffff337224 */ /* 0x000fe400078e00e2 */
[----:B------:R-:W-:Y:S02]  /*c250*/  IMAD.MOV.U32 R49, RZ, RZ, R229 ;  /* 0x000000ffff317224 */ /* 0x000fe400078e00e5 */
[----:B------:R-:W-:Y:S01]  /*c260*/  IMAD.MOV.U32 R100, RZ, RZ, c[0x0][0x188] ;  /* 0x00006200ff647624 */ /* 0x000fe200078e00ff */
[----:B------:R-:W-:Y:S01]  /*c270*/  HMMA.16816.F32.BF16 R112, R32, R46, R112 ;  /* 0x0000002e2070723c */ /* 0x000fe20000041870 */
[----:B------:R-:W-:Y:S01]  /*c280*/  IMAD.WIDE R116, R8, 0x2, R116 ;  /* 0x0000000208747825 */ /* 0x000fe200078e0274 */
[----:B0-----:R-:W-:Y:S01]  /*c290*/  SHF.R.U32.HI R0, RZ, 0x7, R0 ;  /* 0x00000007ff007819 */ /* 0x001fe20000011600 */
[----:B------:R-:W-:-:S02]  /*c2a0*/  UIADD3 UR4, UR4, -0x80, URZ ;  /* 0xffffff8004047890 */ /* 0x000fc4000fffe03f */
[----:B------:R-:W-:Y:S02]  /*c2b0*/  IMAD.MOV.U32 R228, RZ, RZ, R44 ;  /* 0x000000ffffe47224 */ /* 0x000fe400078e002c */
[----:B------:R-:W-:Y:S01]  /*c2c0*/  IMAD.MOV.U32 R224, RZ, RZ, R45 ;  /* 0x000000ffffe07224 */ /* 0x000fe200078e002d */
[----:B------:R-:W-:Y:S01]  /*c2d0*/  HMMA.16816.F32.BF16 R32, R32, R106, R108 ;  /* 0x0000006a2020723c */ /* 0x000fe2000004186c */
[----:B------:R-:W-:-:S04]  /*c2e0*/  IMAD.WIDE R50, R8, 0x2, R50 ;  /* 0x0000000208327825 */ /* 0x000fc800078e0232 */
[----:B------:R-:W-:-:S03]  /*c2f0*/  IMAD.WIDE R48, R8, 0x2, R48 ;  /* 0x0000000208307825 */ /* 0x000fc600078e0230 */
[----:B------:R-:W-:Y:S01]  /*c300*/  HMMA.16816.F32.BF16 R44, R80, R46, R92 ;  /* 0x0000002e502c723c */ /* 0x000fe2000004185c */
[----:B------:R-:W-:Y:S01]  /*c310*/  IMAD.SHL.U32 R100, R100, 0x80, RZ ;  /* 0x0000008064647824 */ /* 0x000fe200078e00ff */
[----:B------:R-:W-:Y:S01]  /*c320*/  SGXT.U32 R0, R0, 0x1 ;  /* 0x000000010000781a */ /* 0x000fe20000000000 */
[----:B------:R-:W-:-:S05]  /*c330*/  IMAD.WIDE R16, R8, 0x2, R16 ;  /* 0x0000000208107825 */ /* 0x000fca00078e0210 */
[----:B------:R-:W-:Y:S01]  /*c340*/  HMMA.16816.F32.BF16 R104, R80, R106, R96 ;  /* 0x0000006a5068723c */ /* 0x000fe20000041860 */
[----:B------:R-:W-:Y:S02]  /*c350*/  IMAD.MOV.U32 R244, RZ, RZ, R116 ;  /* 0x000000fffff47224 */ /* 0x000fe400078e0074 */
[----:B------:R-:W-:Y:S02]  /*c360*/  IMAD.MOV.U32 R153, RZ, RZ, R117 ;  /* 0x000000ffff997224 */ /* 0x000fe400078e0075 */
[----:B------:R-:W-:Y:S02]  /*c370*/  IMAD.MOV.U32 R230, RZ, RZ, R50 ;  /* 0x000000ffffe67224 */ /* 0x000fe400078e0032 */
[----:B------:R-:W-:Y:S02]  /*c380*/  IMAD.MOV.U32 R226, RZ, RZ, R51 ;  /* 0x000000ffffe27224 */ /* 0x000fe400078e0033 */
[----:B------:R-:W-:Y:S02]  /*c390*/  IMAD.MOV.U32 R232, RZ, RZ, R48 ;  /* 0x000000ffffe87224 */ /* 0x000fe400078e0030 */
[----:B------:R-:W-:-:S02]  /*c3a0*/  IMAD.MOV.U32 R229, RZ, RZ, R49 ;  /* 0x000000ffffe57224 */ /* 0x000fc400078e0031 */
[----:B-----5:R-:W-:-:S04]  /*c3b0*/  IMAD.WIDE R28, R100, 0x2, R28 ;  /* 0x00000002641c7825 */ /* 0x020fc800078e021c */
[----:B------:R-:W-:Y:S02]  /*c3c0*/  IMAD.MOV.U32 R235, RZ, RZ, R41 ;  /* 0x000000ffffeb7224 */ /* 0x000fe400078e0029 */
[----:B------:R-:W-:Y:S01]  /*c3d0*/  IMAD.MOV.U32 R236, RZ, RZ, R43 ;  /* 0x000000ffffec7224 */ /* 0x000fe200078e002b */
[----:B-1----:R-:W-:Y:S01]  /*c3e0*/  @!P0 CALL.REL.NOINC `(.L_x_2) ;  /* 0x0000001000008944 */ /* 0x002fe20003c00000 */
[----:B------:R-:W-:Y:S05]  /*c3f0*/  BRA `(.L_x_3) ;  /* 0xffff92a000007947 */ /* 0x000fea000383ffff */
.L_x_2:
[----:B------:R-:W-:Y:S02]  /*c400*/  F2FP.BF16.PACK_AB R2, R47, R127 ;  /* 0x0000007f2f02723e */ /* 0x000fe400000010ff */
[----:B------:R-:W-:Y:S02]  /*c410*/  F2FP.BF16.PACK_AB R4, R75, R71 ;  /* 0x000000474b04723e */ /* 0x000fe400000010ff */
[----:B------:R-:W-:Y:S02]  /*c420*/  F2FP.BF16.PACK_AB R6, R115, R87 ;  /* 0x000000577306723e */ /* 0x000fe400000010ff */
[----:B------:R-:W-:Y:S02]  /*c430*/  F2FP.BF16.PACK_AB R8, R55, R131 ;  /* 0x000000833708723e */ /* 0x000fe400000010ff */
[----:B------:R-:W-:-:S02]  /*c440*/  F2FP.BF16.PACK_AB R10, R45, R125 ;  /* 0x0000007d2d0a723e */ /* 0x000fc400000010ff */
[----:B------:R-:W-:Y:S02]  /*c450*/  F2FP.BF16.PACK_AB R12, R73, R69 ;  /* 0x00000045490c723e */ /* 0x000fe400000010ff */
        /* <DEDUP_REMOVED lines=26> */
.L_x_1:
[----:B------:R-:W2:Y:S04]  /*c600*/  LDL.LU R19, [R1+0x16c] ;  /* 0x00016c0001137983 */ /* 0x000ea80000300800 */
[----:B------:R-:W3:Y:S02]  /*c610*/  S2R R22, SR_TID.X ;  /* 0x0000000000167919 */ /* 0x000ee40000002100 */
[C---:B-1-3--:R-:W-:Y:S01]  /*c620*/  IMAD.SHL.U32 R0, R22.reuse, 0x8, RZ ;  /* 0x0000000816007824 */ /* 0x04afe200078e00ff */
[----:B0-----:R-:W-:Y:S01]  /*c630*/  SHF.R.S32.HI R18, RZ, 0x4, R22 ;  /* 0x00000004ff127819 */ /* 0x001fe20000011416 */
[C---:B------:R-:W-:Y:S01]  /*c640*/  IMAD.SHL.U32 R21, R22.reuse, 0x20, RZ ;  /* 0x0000002016157824 */ /* 0x040fe200078e00ff */
[----:B------:R-:W-:-:S02]  /*c650*/  LOP3.LUT R20, R22, 0xc, RZ, 0xc0, !PT ;  /* 0x0000000c16147812 */ /* 0x000fc400078ec0ff */
[----:B------:R-:W-:Y:S02]  /*c660*/  SGXT R18, R18, 0x1 ;  /* 0x000000011212781a */ /* 0x000fe40000000200 */
[----:B------:R-:W-:-:S05]  /*c670*/  LOP3.LUT R21, R21, 0x60, RZ, 0xc0, !PT ;  /* 0x0000006015157812 */ /* 0x000fca00078ec0ff */
[----:B------:R-:W-:Y:S01]  /*c680*/  IMAD R21, R20, 0x800, R21 ;  /* 0x0000080014157824 */ /* 0x000fe200078e0215 */
[----:B------:R-:W-:Y:S01]  /*c690*/  BAR.SYNC.DEFER_BLOCKING 0x0 ;  /* 0x0000000000007b1d */ /* 0x000fe20000010000 */
[----:B--2---:R-:W-:-:S04]  /*c6a0*/  LOP3.LUT R19, R19, 0x78, R0, 0xf8, !PT ;  /* 0x0000007813137812 */ /* 0x004fc800078ef800 */
[----:B------:R-:W-:-:S04]  /*c6b0*/  LOP3.LUT R18, R19, 0x2008, R18, 0x78, !PT ;  /* 0x0000200813127812 */ /* 0x000fc800078e7812 */
[----:B------:R-:W-:Y:S02]  /*c6c0*/  LOP3.LUT R18, R18, 0x80, R22, 0xf8, !PT ;  /* 0x0000008012127812 */ /* 0x000fe400078ef816 */
[----:B------:R-:W2:Y:S04]  /*c6d0*/  LDL.LU R22, [R1+0x168] ;  /* 0x0001680001167983 */ /* 0x000ea80000300800 */
[----:B------:R-:W3:Y:S04]  /*c6e0*/  LDL.LU R24, [R1+0x164] ;  /* 0x0001640001187983 */ /* 0x000ee80000300800 */
[----:B------:R-:W4:Y:S04]  /*c6f0*/  LDL.LU R36, [R1+0x160] ;  /* 0x0001600001247983 */ /* 0x000f280000300800 */
[----:B------:R-:W5:Y:S04]  /*c700*/  LDL.LU R32, [R1+0x15c] ;  /* 0x00015c0001207983 */ /* 0x000f680000300800 */
[----:B------:R-:W4:Y:S04]  /*c710*/  LDL.LU R35, [R1+0x158] ;  /* 0x0001580001237983 */ /* 0x000f280000300800 */
[----:B------:R-:W4:Y:S01]  /*c720*/  LDL.LU R33, [R1+0x154] ;  /* 0x0001540001217983 */ /* 0x000f220000300800 */
[----:B------:R-:W-:Y:S01]  /*c730*/  IMAD R21, R20, 0x2, R21 ;  /* 0x0000000214157824 */ /* 0x000fe200078e0215 */
[----:B------:R-:W-:-:S02]  /*c740*/  LOP3.LUT R20, R18, 0x10, RZ, 0x3c, !PT ;  /* 0x0000001012147812 */ /* 0x000fc400078e3cff */
[----:B------:R0:W-:Y:S01]  /*c750*/  STS.64 [R18+0x500], R14 ;  /* 0x0005000e12007388 */ /* 0x0001e20000000a00 */
[----:B------:R-:W-:-:S03]  /*c760*/  LOP3.LUT R0, R0, 0x780, RZ, 0xc0, !PT ;  /* 0x0000078000007812 */ /* 0x000fc600078ec0ff */
[----:B------:R1:W-:Y:S02]  /*c770*/  STS.64 [R18+0x400], R16 ;  /* 0x0004001012007388 */ /* 0x0003e40000000a00 */
[----:B------:R-:W-:Y:S02]  /*c780*/  IMAD.IADD R40, R0, 0x1, R21 ;  /* 0x0000000100287824 */ /* 0x000fe400078e0215 */
[----:B------:R-:W-:Y:S03]  /*c790*/  STS.64 [R18], R52 ;  /* 0x0000003412007388 */ /* 0x000fe60000000a00 */
[C---:B------:R-:W-:Y:S01]  /*c7a0*/  LOP3.LUT R42, R40.reuse, 0x8, RZ, 0x3c, !PT ;  /* 0x00000008282a7812 */ /* 0x040fe200078e3cff */
[----:B0-----:R-:W4:Y:S04]  /*c7b0*/  LDL.LU R14, [R1+0x150] ;  /* 0x00015000010e7983 */ /* 0x001f280000300800 */
[----:B-1----:R-:W4:Y:S01]  /*c7c0*/  LDL.LU R17, [R1+0x14c] ;  /* 0x00014c0001117983 */ /* 0x002f220000300800 */
[----:B------:R-:W-:-:S03]  /*c7d0*/  LOP3.LUT R16, R40, 0x10, RZ, 0x3c, !PT ;  /* 0x0000001028107812 */ /* 0x000fc600078e3cff */
[----:B------:R-:W-:Y:S04]  /*c7e0*/  STS.64 [R18+0x100], R84 ;  /* 0x0001005412007388 */ /* 0x000fe80000000a00 */
[----:B------:R-:W-:Y:S04]  /*c7f0*/  STS.64 [R18+0x200], R68 ;  /* 0x0002004412007388 */ /* 0x000fe80000000a00 */
[----:B------:R-:W-:Y:S04]  /*c800*/  STS.64 [R18+0x600], R12 ;  /* 0x0006000c12007388 */ /* 0x000fe80000000a00 */
[----:B------:R0:W-:Y:S04]  /*c810*/  STS.64 [R18+0x300], R44 ;  /* 0x0003002c12007388 */ /* 0x0001e80000000a00 */
[----:B------:R-:W-:Y:S04]  /*c820*/  STS.64 [R18+0x700], R10 ;  /* 0x0007000a12007388 */ /* 0x000fe80000000a00 */
[----:B------:R-:W-:Y:S04]  /*c830*/  STS.64 [R20+0x4400], R8 ;  /* 0x0044000814007388 */ /* 0x000fe80000000a00 */
[----:B------:R-:W-:Y:S01]  /*c840*/  STS.64 [R20+0x4000], R54 ;  /* 0x0040003614007388 */ /* 0x000fe20000000a00 */
[----:B0-----:R-:W-:-:S03]  /*c850*/  LOP3.LUT R44, R40, 0x18, RZ, 0x3c, !PT ;  /* 0x00000018282c7812 */ /* 0x001fc600078e3cff */
[----:B------:R-:W-:Y:S04]  /*c860*/  STS.64 [R20+0x4100], R86 ;  /* 0x0041005614007388 */ /* 0x000fe80000000a00 */
[----:B------:R-:W-:Y:S04]  /*c870*/  STS.64 [R20+0x4500], R6 ;  /* 0x0045000614007388 */ /* 0x000fe80000000a00 */
[----:B------:R-:W-:Y:S04]  /*c880*/  STS.64 [R20+0x4200], R70 ;  /* 0x0042004614007388 */ /* 0x000fe80000000a00 */
[----:B------:R-:W-:Y:S04]  /*c890*/  STS.64 [R20+0x4600], R4 ;  /* 0x0046000414007388 */ /* 0x000fe80000000a00 */
[----:B------:R-:W-:Y:S04]  /*c8a0*/  STS.64 [R20+0x4300], R46 ;  /* 0x0043002e14007388 */ /* 0x000fe80000000a00 */
[----:B------:R3:W-:Y:S04]  /*c8b0*/  STS.64 [R20+0x4700], R2 ;  /* 0x0047000214007388 */ /* 0x0007e80000000a00 */
[----:B------:R-:W-:Y:S06]  /*c8c0*/  BAR.SYNC.DEFER_BLOCKING 0x0 ;  /* 0x0000000000007b1d */ /* 0x000fec0000010000 */
[----:B------:R-:W0:Y:S04]  /*c8d0*/  LDS.64 R30, [R40] ;  /* 0x00000000281e7984 */ /* 0x000e280000000a00 */
[----:B------:R-:W1:Y:S04]  /*c8e0*/  LDS.64 R18, [R42] ;  /* 0x000000002a127984 */ /* 0x000e680000000a00 */
[----:B------:R-:W-:Y:S04]  /*c8f0*/  LDS.64 R28, [R44] ;  /* 0x000000002c1c7984 */ /* 0x000fe80000000a00 */
[----:B------:R-:W-:Y:S04]  /*c900*/  LDS.64 R26, [R40+0x800] ;  /* 0x00080000281a7984 */ /* 0x000fe80000000a00 */
[----:B------:R-:W-:Y:S01]  /*c910*/  LDS.64 R20, [R16+0x800] ;  /* 0x0008000010147984 */ /* 0x000fe20000000a00 */
[C---:B--2---:R-:W-:Y:S01]  /*c920*/  ISETP.GE.AND P0, PT, R22.reuse, c[0x0][0x178], PT ;  /* 0x00005e0016007a0c */ /* 0x044fe20003f06270 */
[----:B------:R-:W-:-:S02]  /*c930*/  IMAD R34, R22, c[0x0][0x194], RZ ;  /* 0x0000650016227a24 */ /* 0x000fc400078e02ff */
[----:B------:R-:W2:Y:S01]  /*c940*/  LDS.64 R22, [R16] ;  /* 0x0000000010167984 */ /* 0x000ea20000000a00 */
[C---:B---3--:R-:W-:Y:S01]  /*c950*/  IMAD R3, R24.reuse, c[0x0][0x198], RZ ;  /* 0x0000660018037a24 */ /* 0x048fe200078e02ff */
[----:B------:R-:W-:Y:S02]  /*c960*/  ISETP.LT.AND P1, PT, R24, c[0x0][0x17c], !P0 ;  /* 0x00005f0018007a0c */ /* 0x000fe40004721270 */
[----:B------:R-:W-:Y:S01]  /*c970*/  LEA R0, P2, R34, c[0x0][0x170], 0x1 ;  /* 0x00005c0022007a11 */ /* 0x000fe200078408ff */
[----:B------:R-:W3:Y:S01]  /*c980*/  LDS.64 R24, [R42+0x800] ;  /* 0x000800002a187984 */ /* 0x000ee20000000a00 */
[C---:B-----5:R-:W-:Y:S01]  /*c990*/  ISETP.LT.AND P4, PT, R32.reuse, c[0x0][0x17c], !P0 ;  /* 0x00005f0020007a0c */ /* 0x060fe20004781270 */
[----:B------:R-:W-:Y:S02]  /*c9a0*/  IMAD R9, R32, c[0x0][0x198], RZ ;  /* 0x0000660020097a24 */ /* 0x000fe400078e02ff */
[----:B------:R-:W5:Y:S04]  /*c9b0*/  LDL.LU R32, [R1+0x148] ;  /* 0x0001480001207983 */ /* 0x000f680000300800 */
[----:B------:R-:W5:Y:S04]  /*c9c0*/  LDL.LU R38, [R1+0x144] ;  /* 0x0001440001267983 */ /* 0x000f680000300800 */
[----:B------:R-:W5:Y:S04]  /*c9d0*/  LDL.LU R43, [R1+0x140] ;  /* 0x00014000012b7983 */ /* 0x000f680000300800 */
[----:B------:R-:W5:Y:S04]  /*c9e0*/  LDL.LU R41, [R1+0x13c] ;  /* 0x00013c0001297983 */ /* 0x000f680000300800 */
[----:B------:R-:W5:Y:S04]  /*c9f0*/  LDL.LU R45, [R1+0x138] ;  /* 0x00013800012d7983 */ /* 0x000f680000300800 */
[----:B------:R-:W5:Y:S01]  /*ca00*/  LDL.LU R48, [R1+0x134] ;  /* 0x0001340001307983 */ /* 0x000f620000300800 */
[----:B------:R-:W-:Y:S01]  /*ca10*/  LEA.HI.X.SX32 R34, R34, c[0x0][0x174], 0x1, P2 ;  /* 0x00005d0022227a11 */ /* 0x000fe200010f0eff */
[C---:B----4-:R-:W-:Y:S01]  /*ca20*/  IMAD R5, R36.reuse, c[0x0][0x198], RZ ;  /* 0x0000660024057a24 */ /* 0x050fe200078e02ff */
[----:B------:R-:W-:Y:S01]  /*ca30*/  LEA R2, P2, R3, R0, 0x1 ;  /* 0x0000000003027211 */ /* 0x000fe200078408ff */
[----:B------:R-:W-:Y:S01]  /*ca40*/  IMAD R11, R35, c[0x0][0x198], RZ ;  /* 0x00006600230b7a24 */ /* 0x000fe200078e02ff */
[----:B------:R-:W-:Y:S01]  /*ca50*/  ISETP.LT.AND P3, PT, R36, c[0x0][0x17c], !P0 ;  /* 0x00005f0024007a0c */ /* 0x000fe20004761270 */
[----:B------:R-:W-:Y:S01]  /*ca60*/  IMAD R13, R33, c[0x0][0x198], RZ ;  /* 0x00006600210d7a24 */ /* 0x000fe200078e02ff */
[----:B------:R-:W-:Y:S01]  /*ca70*/  LEA.HI.X.SX32 R3, R3, R34, 0x1, P2 ;  /* 0x0000002203037211 */ /* 0x000fe200010f0eff */
[----:B------:R-:W-:Y:S01]  /*ca80*/  IMAD R15, R14, c[0x0][0x198], RZ ;  /* 0x000066000e0f7a24 */ /* 0x000fe200078e02ff */
[----:B------:R-:W-:Y:S01]  /*ca90*/  LEA R6, P6, R5, R0, 0x1 ;  /* 0x0000000005067211 */ /* 0x000fe200078c08ff */
[----:B------:R-:W4:Y:S01]  /*caa0*/  LDL.LU R50, [R1+0x130] ;  /* 0x0001300001327983 */ /* 0x000f220000300800 */
[----:B------:R-:W-:-:S02]  /*cab0*/  ISETP.LT.AND P2, PT, R35, c[0x0][0x17c], !P0 ;  /* 0x00005f0023007a0c */ /* 0x000fc40004741270 */
[----:B------:R-:W-:Y:S01]  /*cac0*/  LEA.HI.X.SX32 R7, R5, R34, 0x1, P6 ;  /* 0x0000002205077211 */ /* 0x000fe200030f0eff */
[----:B0-----:R-:W-:Y:S01]  /*cad0*/  @P1 STG.E.U16 [R2.64], R30 ;  /* 0x0000001e02001986 */ /* 0x001fe2000c101506 */
[----:B------:R-:W-:-:S03]  /*cae0*/  ISETP.LT.AND P1, PT, R33, c[0x0][0x17c], !P0 ;  /* 0x00005f0021007a0c */ /* 0x000fc60004721270 */
[----:B------:R-:W0:Y:S01]  /*caf0*/  LDS.64 R2, [R44+0x800] ;  /* 0x000800002c027984 */ /* 0x000e220000000a00 */
[----:B------:R-:W-:-:S03]  /*cb00*/  LEA R8, P5, R9, R0, 0x1 ;  /* 0x0000000009087211 */ /* 0x000fc600078a08ff */
[----:B------:R-:W0:Y:S01]  /*cb10*/  LDS.64 R4, [R40+0x1000] ;  /* 0x0010000028047984 */ /* 0x000e220000000a00 */
[----:B------:R-:W-:-:S03]  /*cb20*/  LEA R10, P6, R11, R0, 0x1 ;  /* 0x000000000b0a7211 */ /* 0x000fc600078c08ff */
[----:B-1----:R-:W-:Y:S01]  /*cb30*/  @P3 STG.E.U16 [R6.64], R18 ;  /* 0x0000001206003986 */ /* 0x002fe2000c101506 */
[----:B------:R-:W-:Y:S02]  /*cb40*/  LEA R12, P3, R13, R0, 0x1 ;  /* 0x000000000d0c7211 */ /* 0x000fe400078608ff */
[-C--:B------:R-:W-:Y:S01]  /*cb50*/  LEA.HI.X.SX32 R9, R9, R34.reuse, 0x1, P5 ;  /* 0x0000002209097211 */ /* 0x080fe200028f0eff */
[----:B------:R-:W4:Y:S01]  /*cb60*/  LDL.LU R47, [R1+0x12c] ;  /* 0x00012c00012f7983 */ /* 0x000f220000300800 */
[-C--:B------:R-:W-:Y:S02]  /*cb70*/  LEA.HI.X.SX32 R11, R11, R34.reuse, 0x1, P6 ;  /* 0x000000220b0b7211 */ /* 0x080fe400030f0eff */
[----:B------:R-:W-:Y:S01]  /*cb80*/  LEA.HI.X.SX32 R13, R13, R34, 0x1, P3 ;  /* 0x000000220d0d7211 */ /* 0x000fe200018f0eff */
[----:B--2---:R-:W-:Y:S01]  /*cb90*/  @P4 STG.E.U16 [R8.64], R22 ;  /* 0x0000001608004986 */ /* 0x004fe2000c101506 */
[----:B------:R-:W-:-:S03]  /*cba0*/  ISETP.LT.AND P3, PT, R14, c[0x0][0x17c], !P0 ;  /* 0x00005f000e007a0c */ /* 0x000fc60004761270 */
[----:B------:R-:W-:Y:S01]  /*cbb0*/  @P2 STG.E.U16 [R10.64], R28 ;  /* 0x0000001c0a002986 */ /* 0x000fe2000c101506 */
[----:B------:R-:W-:-:S03]  /*cbc0*/  LEA R14, P2, R15, R0, 0x1 ;  /* 0x000000000f0e7211 */ /* 0x000fc600078408ff */
[----:B------:R-:W-:Y:S01]  /*cbd0*/  @P1 STG.E.U16 [R12.64], R26 ;  /* 0x0000001a0c001986 */ /* 0x000fe2000c101506 */
[C---:B------:R-:W-:Y:S01]  /*cbe0*/  ISETP.LT.AND P1, PT, R17.reuse, c[0x0][0x17c], !P0 ;  /* 0x00005f0011007a0c */ /* 0x040fe20004721270 */
[----:B------:R-:W-:Y:S01]  /*cbf0*/  IMAD R17, R17, c[0x0][0x198], RZ ;  /* 0x0000660011117a24 */ /* 0x000fe200078e02ff */
[----:B------:R-:W-:Y:S01]  /*cc00*/  LEA.HI.X.SX32 R15, R15, R34, 0x1, P2 ;  /* 0x000000220f0f7211 */ /* 0x000fe200010f0eff */
[----:B------:R-:W2:Y:S04]  /*cc10*/  LDL.LU R46, [R1+0x128] ;  /* 0x00012800012e7983 */ /* 0x000ea80000300800 */
[----:B---3--:R-:W-:Y:S04]  /*cc20*/  @P3 STG.E.U16 [R14.64], R24 ;  /* 0x000000180e003986 */ /* 0x008fe8000c101506 */
[----:B------:R-:W2:Y:S04]  /*cc30*/  LDL.LU R49, [R1+0x124] ;  /* 0x0001240001317983 */ /* 0x000ea80000300800 */
[----:B------:R1:W-:Y:S04]  /*cc40*/  LDS.64 R12, [R40+0x1800] ;  /* 0x00180000280c7984 */ /* 0x0003e80000000a00 */
[----:B------:R-:W0:Y:S04]  /*cc50*/  LDS.64 R6, [R42+0x1000] ;  /* 0x001000002a067984 */ /* 0x000e280000000a00 */
[----:B------:R-:W0:Y:S04]  /*cc60*/  LDS.64 R8, [R16+0x1000] ;  /* 0x0010000010087984 */ /* 0x000e280000000a00 */
[----:B------:R-:W0:Y:S04]  /*cc70*/  LDS.64 R10, [R44+0x1000] ;  /* 0x001000002c0a7984 */ /* 0x000e280000000a00 */
[----:B------:R-:W0:Y:S01]  /*cc80*/  LDS.64 R14, [R42+0x1800] ;  /* 0x001800002a0e7984 */ /* 0x000e220000000a00 */
[C---:B-----5:R-:W-:Y:S01]  /*cc90*/  ISETP.LT.AND P2, PT, R32.reuse, c[0x0][0x17c], !P0 ;  /* 0x00005f0020007a0c */ /* 0x060fe20004741270 */
[----:B------:R-:W-:Y:S01]  /*cca0*/  IMAD R35, R32, c[0x0][0x198], RZ ;  /* 0x0000660020237a24 */ /* 0x000fe200078e02ff */
[----:B------:R-:W-:-:S02]  /*ccb0*/  LEA R32, P4, R17, R0, 0x1 ;  /* 0x0000000011207211 */ /* 0x000fc400078808ff */
[C---:B------:R-:W-:Y:S02]  /*ccc0*/  ISETP.LT.AND P3, PT, R38.reuse, c[0x0][0x17c], !P0 ;  /* 0x00005f0026007a0c */ /* 0x040fe40004761270 */
[----:B------:R-:W-:Y:S01]  /*ccd0*/  LEA.HI.X.SX32 R33, R17, R34, 0x1, P4 ;  /* 0x0000002211217211 */ /* 0x000fe200020f0eff */
[----:B------:R-:W-:Y:S01]  /*cce0*/  IMAD R17, R38, c[0x0][0x198], RZ ;  /* 0x0000660026117a24 */ /* 0x000fe200078e02ff */
[----:B------:R-:W-:-:S03]  /*ccf0*/  LEA R36, P5, R35, R0, 0x1 ;  /* 0x0000000023247211 */ /* 0x000fc600078a08ff */
[----:B------:R-:W-:Y:S01]  /*cd00*/  @P1 STG.E.U16 [R32.64], R20 ;  /* 0x0000001420001986 */ /* 0x000fe2000c101506 */
[----:B------:R-:W-:Y:S02]  /*cd10*/  LEA R38, P1, R17, R0, 0x1 ;  /* 0x0000000011267211 */ /* 0x000fe400078208ff */
[-C--:B------:R-:W-:Y:S01]  /*cd20*/  LEA.HI.X.SX32 R37, R35, R34.reuse, 0x1, P5 ;  /* 0x0000002223257211 */ /* 0x080fe200028f0eff */
[----:B------:R-:W-:Y:S01]  /*cd30*/  IMAD R35, R43, c[0x0][0x198], RZ ;  /* 0x000066002b237a24 */ /* 0x000fe200078e02ff */
[----:B------:R-:W-:Y:S01]  /*cd40*/  LEA.HI.X.SX32 R39, R17, R34, 0x1, P1 ;  /* 0x0000002211277211 */ /* 0x000fe200008f0eff */
[----:B------:R-:W-:Y:S04]  /*cd50*/  LDS.64 R32, [R44+0x1800] ;  /* 0x001800002c207984 */ /* 0x000fe80000000a00 */
[----:B0-----:R0:W-:Y:S01]  /*cd60*/  @P2 STG.E.U16 [R36.64], R2 ;  /* 0x0000000224002986 */ /* 0x0011e2000c101506 */
[----:B------:R-:W-:-:S03]  /*cd70*/  ISETP.LT.AND P2, PT, R43, c[0x0][0x17c], !P0 ;  /* 0x00005f002b007a0c */ /* 0x000fc60004741270 */
[----:B------:R5:W-:Y:S01]  /*cd80*/  @P3 STG.E.U16 [R38.64], R4 ;  /* 0x0000000426003986 */ /* 0x000be2000c101506 */
[----:B-1----:R-:W-:Y:S01]  /*cd90*/  LEA R40, P3, R35, R0, 0x1 ;  /* 0x0000000023287211 */ /* 0x002fe200078608ff */
[C---:B------:R-:W-:Y:S01]  /*cda0*/  IMAD R43, R41.reuse, c[0x0][0x198], RZ ;  /* 0x00006600292b7a24 */ /* 0x040fe200078e02ff */
[----:B------:R-:W-:Y:S01]  /*cdb0*/  ISETP.LT.AND P1, PT, R41, c[0x0][0x17c], !P0 ;  /* 0x00005f0029007a0c */ /* 0x000fe20004721270 */
[----:B------:R-:W1:Y:S01]  /*cdc0*/  LDS.64 R16, [R16+0x1800] ;  /* 0x0018000010107984 */ /* 0x000e620000000a00 */
[----:B------:R-:W-:Y:S01]  /*cdd0*/  LEA.HI.X.SX32 R41, R35, R34, 0x1, P3 ;  /* 0x0000002223297211 */ /* 0x000fe200018f0eff */
[C---:B------:R-:W-:Y:S01]  /*cde0*/  IMAD R35, R48.reuse, c[0x0][0x198], RZ ;  /* 0x0000660030237a24 */ /* 0x040fe200078e02ff */
[----:B------:R-:W-:Y:S02]  /*cdf0*/  ISETP.LT.AND P3, PT, R48, c[0x0][0x17c], !P0 ;  /* 0x00005f0030007a0c */ /* 0x000fe40004761270 */
[----:B------:R-:W3:Y:S01]  /*ce00*/  LDL.LU R48, [R1+0x120] ;  /* 0x0001200001307983 */ /* 0x000ee20000300800 */
[C---:B------:R-:W-:Y:S01]  /*ce10*/  ISETP.LT.AND P4, PT, R45.reuse, c[0x0][0x17c], !P0 ;  /* 0x00005f002d007a0c */ /* 0x040fe20004781270 */
[----:B------:R-:W-:Y:S01]  /*ce20*/  IMAD R45, R45, c[0x0][0x198], RZ ;  /* 0x000066002d2d7a24 */ /* 0x000fe200078e02ff */
[-C--:B0-----:R-:W-:Y:S01]  /*ce30*/  LEA R36, P5, R43, R0.reuse, 0x1 ;  /* 0x000000002b247211 */ /* 0x081fe200078a08ff */
[----:B------:R0:W-:Y:S01]  /*ce40*/  @P2 STG.E.U16 [R40.64], R6 ;  /* 0x0000000628002986 */ /* 0x0001e2000c101506 */
[----:B-----5:R-:W-:-:S02]  /*ce50*/  LEA R38, P2, R35, R0, 0x1 ;  /* 0x0000000023267211 */ /* 0x020fc400078408ff */
[----:B------:R-:W-:Y:S02]  /*ce60*/  LEA.HI.X.SX32 R37, R43, R34, 0x1, P5 ;  /* 0x000000222b257211 */ /* 0x000fe400028f0eff */
[----:B------:R-:W-:Y:S02]  /*ce70*/  LEA R42, P6, R45, R0, 0x1 ;  /* 0x000000002d2a7211 */ /* 0x000fe400078c08ff */
[-C--:B------:R-:W-:Y:S01]  /*ce80*/  LEA.HI.X.SX32 R39, R35, R34.reuse, 0x1, P2 ;  /* 0x0000002223277211 */ /* 0x080fe200010f0eff */
[----:B------:R5:W-:Y:S01]  /*ce90*/  @P1 STG.E.U16 [R36.64], R8 ;  /* 0x0000000824001986 */ /* 0x000be2000c101506 */
[----:B------:R-:W-:Y:S01]  /*cea0*/  LEA.HI.X.SX32 R43, R45, R34, 0x1, P6 ;  /* 0x000000222d2b7211 */ /* 0x000fe200030f0eff */
[C---:B----4-:R-:W-:Y:S01]  /*ceb0*/  IMAD R45, R50.reuse, c[0x0][0x198], RZ ;  /* 0x00006600322d7a24 */ /* 0x050fe200078e02ff */
[----:B------:R-:W-:Y:S01]  /*cec0*/  ISETP.LT.AND P1, PT, R50, c[0x0][0x17c], !P0 ;  /* 0x00005f0032007a0c */ /* 0x000fe20004721270 */
[C---:B------:R-:W-:Y:S01]  /*ced0*/  IMAD R35, R47.reuse, c[0x0][0x198], RZ ;  /* 0x000066002f237a24 */ /* 0x040fe200078e02ff */
[----:B------:R-:W4:Y:S01]  /*cee0*/  LDL.LU R50, [R1+0x11c] ;  /* 0x00011c0001327983 */ /* 0x000f220000300800 */
[----:B------:R-:W-:-:S03]  /*cef0*/  ISETP.LT.AND P2, PT, R47, c[0x0][0x17c], !P0 ;  /* 0x00005f002f007a0c */ /* 0x000fc60004741270 */
[----:B------:R-:W-:Y:S01]  /*cf00*/  @P4 STG.E.U16 [R42.64], R10 ;  /* 0x0000000a2a004986 */ /* 0x000fe2000c101506 */
[-C--:B------:R-:W-:Y:S02]  /*cf10*/  LEA R44, P4, R45, R0.reuse, 0x1 ;  /* 0x000000002d2c7211 */ /* 0x080fe400078808ff */
[----:B0-----:R-:W-:Y:S01]  /*cf20*/  LEA R40, P5, R35, R0, 0x1 ;  /* 0x0000000023287211 */ /* 0x001fe200078a08ff */
[----:B------:R-:W4:Y:S01]  /*cf30*/  LDL.LU R47, [R1+0x118] ;  /* 0x00011800012f7983 */ /* 0x000f220000300800 */
[-C--:B------:R-:W-:Y:S02]  /*cf40*/  LEA.HI.X.SX32 R45, R45, R34.reuse, 0x1, P4 ;  /* 0x000000222d2d7211 */ /* 0x080fe400020f0eff */
[----:B------:R-:W-:Y:S01]  /*cf50*/  LEA.HI.X.SX32 R41, R35, R34, 0x1, P5 ;  /* 0x0000002223297211 */ /* 0x000fe200028f0eff */
[----:B------:R0:W-:Y:S01]  /*cf60*/  @P3 STG.E.U16 [R38.64], R12 ;  /* 0x0000000c26003986 */ /* 0x0001e2000c101506 */
[C---:B--2---:R-:W-:Y:S01]  /*cf70*/  ISETP.LT.AND P3, PT, R46.reuse, c[0x0][0x17c], !P0 ;  /* 0x00005f002e007a0c */ /* 0x044fe20004761270 */
[----:B-----5:R-:W-:-:S02]  /*cf80*/  IMAD R37, R46, c[0x0][0x198], RZ ;  /* 0x000066002e257a24 */ /* 0x020fc400078e02ff */
[----:B------:R-:W2:Y:S01]  /*cf90*/  LDL.LU R46, [R1+0x114] ;  /* 0x00011400012e7983 */ /* 0x000ea20000300800 */
[C---:B------:R-:W-:Y:S01]  /*cfa0*/  IMAD R35, R49.reuse, c[0x0][0x198], RZ ;  /* 0x0000660031237a24 */ /* 0x040fe200078e02ff */
[----:B------:R-:W-:Y:S02]  /*cfb0*/  ISETP.LT.AND P4, PT, R49, c[0x0][0x17c], !P0 ;  /* 0x00005f0031007a0c */ /* 0x000fe40004781270 */
[----:B------:R-:W-:Y:S01]  /*cfc0*/  @P1 STG.E.U16 [R44.64], R14 ;  /* 0x0000000e2c001986 */ /* 0x000fe2000c101506 */
[----:B------:R-:W-:-:S03]  /*cfd0*/  LEA R36, P1, R37, R0, 0x1 ;  /* 0x0000000025247211 */ /* 0x000fc600078208ff */
[----:B-1----:R-:W-:Y:S01]  /*cfe0*/  @P2 STG.E.U16 [R40.64], R16 ;  /* 0x0000001028002986 */ /* 0x002fe2000c101506 */
[----:B0-----:R-:W-:Y:S02]  /*cff0*/  LEA R38, P2, R35, R0, 0x1 ;  /* 0x0000000023267211 */ /* 0x001fe400078408ff */
[-C--:B------:R-:W-:Y:S01]  /*d000*/  LEA.HI.X.SX32 R37, R37, R34.reuse, 0x1, P1 ;  /* 0x0000002225257211 */ /* 0x080fe200008f0eff */
[----:B------:R-:W5:Y:S01]  /*d010*/  LDL.LU R49, [R1+0x110] ;  /* 0x0001100001317983 */ /* 0x000f620000300800 */
[----:B------:R-:W-:Y:S02]  /*d020*/  LEA.HI.X.SX32 R39, R35, R34, 0x1, P2 ;  /* 0x0000002223277211 */ /* 0x000fe400010f0eff */
[----:B------:R-:W-:Y:S01]  /*d030*/  PRMT R30, R30, 0x7632, R30 ;  /* 0x000076321e1e7816 */ /* 0x000fe2000000001e */
[----:B------:R-:W-:Y:S04]  /*d040*/  @P3 STG.E.U16 [R36.64], R32 ;  /* 0x0000002024003986 */ /* 0x000fe8000c101506 */
[----:B------:R0:W-:Y:S01]  /*d050*/  @P4 STG.E.U16 [R38.64], R30 ;  /* 0x0000001e26004986 */ /* 0x0001e2000c101506 */
[C---:B---3--:R-:W-:Y:S01]  /*d060*/  ISETP.LT.AND P1, PT, R48.reuse, c[0x0][0x17c], !P0 ;  /* 0x00005f0030007a0c */ /* 0x048fe20004721270 */
[----:B------:R-:W-:-:S02]  /*d070*/  IMAD R43, R48, c[0x0][0x198], RZ ;  /* 0x00006600302b7a24 */ /* 0x000fc400078e02ff */
[----:B------:R-:W3:Y:S04]  /*d080*/  LDL.LU R48, [R1+0x10c] ;  /* 0x00010c0001307983 */ /* 0x000ee80000300800 */
[----:B0-----:R-:W3:Y:S01]  /*d090*/  LDL.LU R30, [R1+0x108] ;  /* 0x00010800011e7983 */ /* 0x001ee20000300800 */
[C---:B------:R-:W-:Y:S02]  /*d0a0*/  LEA R42, P3, R43.reuse, R0, 0x1 ;  /* 0x000000002b2a7211 */ /* 0x040fe400078608ff */
[----:B------:R-:W-:Y:S02]  /*d0b0*/  PRMT R18, R18, 0x7632, R18 ;  /* 0x0000763212127816 */ /* 0x000fe40000000012 */
[----:B------:R-:W-:Y:S01]  /*d0c0*/  LEA.HI.X.SX32 R43, R43, R34, 0x1, P3 ;  /* 0x000000222b2b7211 */ /* 0x000fe200018f0eff */
[C---:B----4-:R-:W-:Y:S01]  /*d0d0*/  IMAD R35, R50.reuse, c[0x0][0x198], RZ ;  /* 0x0000660032237a24 */ /* 0x050fe200078e02ff */
[----:B------:R-:W-:-:S04]  /*d0e0*/  ISETP.LT.AND P2, PT, R50, c[0x0][0x17c], !P0 ;  /* 0x00005f0032007a0c */ /* 0x000fc80004741270 */
[----:B------:R-:W-:Y:S02]  /*d0f0*/  LEA R40, P4, R35, R0, 0x1 ;  /* 0x0000000023287211 */ /* 0x000fe400078808ff */
[C---:B------:R-:W-:Y:S01]  /*d100*/  ISETP.LT.AND P3, PT, R47.reuse, c[0x0][0x17c], !P0 ;  /* 0x00005f002f007a0c */ /* 0x040fe20004761270 */
[----:B------:R-:W-:Y:S02]  /*d110*/  IMAD R45, R47, c[0x0][0x198], RZ ;  /* 0x000066002f2d7a24 */ /* 0x000fe400078e02ff */
[----:B------:R-:W4:Y:S01]  /*d120*/  LDL.LU R47, [R1+0x104] ;  /* 0x00010400012f7983 */ /* 0x000f220000300800 */
[----:B------:R-:W-:-:S03]  /*d130*/  LEA.HI.X.SX32 R41, R35, R34, 0x1, P4 ;  /* 0x0000002223297211 */ /* 0x000fc600020f0eff */
[----:B------:R-:W-:Y:S01]  /*d140*/  @P1 STG.E.U16 [R42.64], R18 ;  /* 0x000000122a001986 */ /* 0x000fe2000c101506 */
[C---:B--2---:R-:W-:Y:S01]  /*d150*/  IMAD R35, R46.reuse, c[0x0][0x198], RZ ;  /* 0x000066002e237a24 */ /* 0x044fe200078e02ff */
[----:B------:R-:W-:Y:S02]  /*d160*/  ISETP.LT.AND P1, PT, R46, c[0x0][0x17c], !P0 ;  /* 0x00005f002e007a0c */ /* 0x000fe40004721270 */
[-C--:B------:R-:W-:Y:S01]  /*d170*/  LEA R36, P5, R45, R0.reuse, 0x1 ;  /* 0x000000002d247211 */ /* 0x080fe200078a08ff */
[----:B------:R-:W2:Y:S01]  /*d180*/  LDL.LU R46, [R1+0x100] ;  /* 0x00010000012e7983 */ /* 0x000ea20000300800 */
[----:B------:R-:W-:Y:S02]  /*d190*/  LEA R38, P4, R35, R0, 0x1 ;  /* 0x0000000023267211 */ /* 0x000fe400078808ff */
[----:B------:R-:W-:Y:S01]  /*d1a0*/  PRMT R20, R22, 0x7632, R20 ;  /* 0x0000763216147816 */ /* 0x000fe20000000014 */
[----:B------:R-:W2:Y:S01]  /*d1b0*/  LDL.LU R44, [R1+0xfc] ;  /* 0x0000fc00012c7983 */ /* 0x000ea20000300800 */
[----:B------:R-:W-:-:S02]  /*d1c0*/  LEA.HI.X.SX32 R37, R45, R34, 0x1, P5 ;  /* 0x000000222d257211 */ /* 0x000fc400028f0eff */
[----:B------:R-:W-:Y:S02]  /*d1d0*/  PRMT R28, R28, 0x7632, R28 ;  /* 0x000076321c1c7816 */ /* 0x000fe4000000001c */
[----:B------:R-:W-:Y:S02]  /*d1e0*/  LEA.HI.X.SX32 R39, R35, R34, 0x1, P4 ;  /* 0x0000002223277211 */ /* 0x000fe400020f0eff */
[----:B------:R-:W-:Y:S01]  /*d1f0*/  PRMT R26, R26, 0x7632, R26 ;  /* 0x000076321a1a7816 */ /* 0x000fe2000000001a */
[----:B------:R-:W-:Y:S04]  /*d200*/  @P2 STG.E.U16 [R40.64], R20 ;  /* 0x0000001428002986 */ /* 0x000fe8000c101506 */
[----:B------:R0:W-:Y:S04]  /*d210*/  @P3 STG.E.U16 [R36.64], R28 ;  /* 0x0000001c24003986 */ /* 0x0001e8000c101506 */
[----:B------:R1:W-:Y:S01]  /*d220*/  @P1 STG.E.U16 [R38.64], R26 ;  /* 0x0000001a26001986 */ /* 0x0003e2000c101506 */
[C---:B---3--:R-:W-:Y:S01]  /*d230*/  ISETP.LT.AND P1, PT, R30.reuse, c[0x0][0x17c], !P0 ;  /* 0x00005f001e007a0c */ /* 0x048fe20004721270 */
[----:B0-----:R-:W-:-:S02]  /*d240*/  IMAD R37, R30, c[0x0][0x198], RZ ;  /* 0x000066001e257a24 */ /* 0x001fc400078e02ff */
[----:B------:R-:W3:Y:S04]  /*d250*/  LDL.LU R30, [R1+0xf8] ;  /* 0x0000f800011e7983 */ /* 0x000ee80000300800 */
[----:B------:R-:W3:Y:S04]  /*d260*/  LDL.LU R22, [R1+0xf4] ;  /* 0x0000f40001167983 */ /* 0x000ee80000300800 */
[----:B------:R-:W3:Y:S01]  /*d270*/  LDL.LU R28, [R1+0xf0] ;  /* 0x0000f000011c7983 */ /* 0x000ee20000300800 */
[C---:B-----5:R-:W-:Y:S01]  /*d280*/  IMAD R43, R49.reuse, c[0x0][0x198], RZ ;  /* 0x00006600312b7a24 */ /* 0x060fe200078e02ff */
[----:B------:R-:W-:Y:S01]  /*d290*/  ISETP.LT.AND P2, PT, R49, c[0x0][0x17c], !P0 ;  /* 0x00005f0031007a0c */ /* 0x000fe20004741270 */
[----:B------:R-:W-:Y:S01]  /*d2a0*/  IMAD R35, R48, c[0x0][0x198], RZ ;  /* 0x0000660030237a24 */ /* 0x000fe200078e02ff */
[----:B-1----:R-:W5:Y:S01]  /*d2b0*/  LDL.LU R26, [R1+0xec] ;  /* 0x0000ec00011a7983 */ /* 0x002f620000300800 */
[----:B------:R-:W-:-:S02]  /*d2c0*/  PRMT R18, R2, 0x7632, R18 ;  /* 0x0000763202127816 */ /* 0x000fc40000000012 */
[-C--:B------:R-:W-:Y:S01]  /*d2d0*/  LEA R42, P4, R43, R0.reuse, 0x1 ;  /* 0x000000002b2a7211 */ /* 0x080fe200078808ff */
[----:B------:R-:W5:Y:S01]  /*d2e0*/  LDL.LU R2, [R1+0xe8] ;  /* 0x0000e80001027983 */ /* 0x000f620000300800 */
[----:B------:R-:W-:Y:S02]  /*d2f0*/  PRMT R24, R24, 0x7632, R24 ;  /* 0x0000763218187816 */ /* 0x000fe40000000018 */
[----:B------:R-:W-:Y:S02]  /*d300*/  LEA R40, P5, R35, R0, 0x1 ;  /* 0x0000000023287211 */ /* 0x000fe400078a08ff */
[-C--:B------:R-:W-:Y:S02]  /*d310*/  LEA.HI.X.SX32 R43, R43, R34.reuse, 0x1, P4 ;  /* 0x000000222b2b7211 */ /* 0x080fe400020f0eff */
[----:B------:R-:W-:Y:S02]  /*d320*/  ISETP.LT.AND P3, PT, R48, c[0x0][0x17c], !P0 ;  /* 0x00005f0030007a0c */ /* 0x000fe40004761270 */
[----:B------:R-:W-:Y:S01]  /*d330*/  LEA.HI.X.SX32 R41, R35, R34, 0x1, P5 ;  /* 0x0000002223297211 */ /* 0x000fe200028f0eff */
[----:B------:R0:W-:Y:S01]  /*d340*/  @P2 STG.E.U16 [R42.64], R24 ;  /* 0x000000182a002986 */ /* 0x0001e2000c101506 */
[----:B------:R-:W-:Y:S01]  /*d350*/  LEA R36, P4, R37, R0, 0x1 ;  /* 0x0000000025247211 */ /* 0x000fe200078808ff */
[C---:B----4-:R-:W-:Y:S01]  /*d360*/  IMAD R35, R47.reuse, c[0x0][0x198], RZ ;  /* 0x000066002f237a24 */ /* 0x050fe200078e02ff */
[----:B------:R-:W-:-:S02]  /*d370*/  ISETP.LT.AND P2, PT, R47, c[0x0][0x17c], !P0 ;  /* 0x00005f002f007a0c */ /* 0x000fc40004741270 */
[----:B------:R-:W-:Y:S02]  /*d380*/  LEA.HI.X.SX32 R37, R37, R34, 0x1, P4 ;  /* 0x0000002225257211 */ /* 0x000fe400020f0eff */
[C---:B------:R-:W-:Y:S02]  /*d390*/  LEA R38, P4, R35.reuse, R0, 0x1 ;  /* 0x0000000023267211 */ /* 0x040fe400078808ff */
[----:B------:R-:W-:Y:S01]  /*d3a0*/  PRMT R20, R20, 0x7632, R20 ;  /* 0x0000763214147816 */ /* 0x000fe20000000014 */
[----:B--2---:R-:W-:Y:S01]  /*d3b0*/  IMAD R45, R46, c[0x0][0x198], RZ ;  /* 0x000066002e2d7a24 */ /* 0x004fe200078e02ff */
[----:B------:R-:W-:Y:S01]  /*d3c0*/  PRMT R4, R4, 0x7632, R4 ;  /* 0x0000763204047816 */ /* 0x000fe20000000004 */
[----:B0-----:R-:W2:Y:S01]  /*d3d0*/  LDL.LU R24, [R1+0xe4] ;  /* 0x0000e40001187983 */ /* 0x001ea20000300800 */
[----:B------:R-:W-:Y:S01]  /*d3e0*/  LEA.HI.X.SX32 R39, R35, R34, 0x1, P4 ;  /* 0x0000002223277211 */ /* 0x000fe200020f0eff */
[----:B------:R-:W-:Y:S02]  /*d3f0*/  IMAD R35, R44, c[0x0][0x198], RZ ;  /* 0x000066002c237a24 */ /* 0x000fe400078e02ff */
[----:B------:R0:W-:Y:S01]  /*d400*/  @P3 STG.E.U16 [R40.64], R20 ;  /* 0x0000001428003986 */ /* 0x0001e2000c101506 */
[----:B------:R-:W-:-:S03]  /*d410*/  LEA R42, P5, R45, R0, 0x1 ;  /* 0x000000002d2a7211 */ /* 0x000fc600078a08ff */
[----:B------:R-:W-:Y:S01]  /*d420*/  @P1 STG.E.U16 [R36.64], R18 ;  /* 0x0000001224001986 */ /* 0x000fe2000c101506 */
[----:B------:R-:W-:-:S03]  /*d430*/  ISETP.LT.AND P3, PT, R46, c[0x0][0x17c], !P0 ;  /* 0x00005f002e007a0c */ /* 0x000fc60004761270 */
[----:B------:R-:W-:Y:S01]  /*d440*/  @P2 STG.E.U16 [R38.64], R4 ;  /* 0x0000000426002986 */ /* 0x000fe2000c101506 */
[----:B------:R-:W-:Y:S02]  /*d450*/  ISETP.LT.AND P1, PT, R44, c[0x0][0x17c], !P0 ;  /* 0x00005f002c007a0c */ /* 0x000fe40004721270 */
[----:B0-----:R-:W-:Y:S02]  /*d460*/  LEA R40, P2, R35, R0, 0x1 ;  /* 0x0000000023287211 */ /* 0x001fe400078408ff */
[-C--:B------:R-:W-:Y:S02]  /*d470*/  LEA.HI.X.SX32 R43, R45, R34.reuse, 0x1, P5 ;  /* 0x000000222d2b7211 */ /* 0x080fe400028f0eff */
[----:B------:R-:W-:Y:S02]  /*d480*/  LEA.HI.X.SX32 R41, R35, R34, 0x1, P2 ;  /* 0x0000002223297211 */ /* 0x000fe400010f0eff */
[----:B------:R-:W-:Y:S02]  /*d490*/  PRMT R6, R6, 0x7632, R6 ;  /* 0x0000763206067816 */ /* 0x000fe40000000006 */
[----:B------:R-:W-:-:S03]  /*d4a0*/  PRMT R20, R8, 0x7632, R20 ;  /* 0x0000763208147816 */ /* 0x000fc60000000014 */
[----:B------:R-:W-:Y:S04]  /*d4b0*/  @P3 STG.E.U16 [R42.64], R6 ;  /* 0x000000062a003986 */ /* 0x000fe8000c101506 */
[----:B------:R0:W-:Y:S01]  /*d4c0*/  @P1 STG.E.U16 [R40.64], R20 ;  /* 0x0000001428001986 */ /* 0x0001e2000c101506 */
[C---:B---3--:R-:W-:Y:S01]  /*d4d0*/  ISETP.LT.AND P2, PT, R22.reuse, c[0x0][0x17c], !P0 ;  /* 0x00005f0016007a0c */ /* 0x048fe20004741270 */
[----:B------:R-:W-:Y:S02]  /*d4e0*/  IMAD R45, R22, c[0x0][0x198], RZ ;  /* 0x00006600162d7a24 */ /* 0x000fe400078e02ff */
[----:B------:R-:W3:Y:S04]  /*d4f0*/  LDL.LU R22, [R1+0xe0] ;  /* 0x0000e00001167983 */ /* 0x000ee80000300800 */
[----:B0-----:R-:W4:Y:S01]  /*d500*/  LDL.LU R20, [R1+0xdc] ;  /* 0x0000dc0001147983 */ /* 0x001f220000300800 */
[C---:B------:R-:W-:Y:S01]  /*d510*/  IMAD R35, R30.reuse, c[0x0][0x198], RZ ;  /* 0x000066001e237a24 */ /* 0x040fe200078e02ff */
[----:B------:R-:W-:Y:S01]  /*d520*/  ISETP.LT.AND P3, PT, R30, c[0x0][0x17c], !P0 ;  /* 0x00005f001e007a0c */ /* 0x000fe20004761270 */
[----:B------:R-:W-:-:S03]  /*d530*/  IMAD R47, R28, c[0x0][0x198], RZ ;  /* 0x000066001c2f7a24 */ /* 0x000fc600078e02ff */
[C---:B------:R-:W-:Y:S02]  /*d540*/  LEA R36, P4, R35.reuse, R0, 0x1 ;  /* 0x0000000023247211 */ /* 0x040fe400078808ff */
[----:B------:R-:W-:Y:S02]  /*d550*/  PRMT R18, R10, 0x7632, R18 ;  /* 0x000076320a127816 */ /* 0x000fe40000000012 */
[----:B------:R-:W-:Y:S02]  /*d560*/  LEA.HI.X.SX32 R37, R35, R34, 0x1, P4 ;  /* 0x0000002223257211 */ /* 0x000fe400020f0eff */
[C---:B------:R-:W-:Y:S01]  /*d570*/  LEA R42, P4, R47.reuse, R0, 0x1 ;  /* 0x000000002f2a7211 */ /* 0x040fe200078808ff */
[C---:B-----5:R-:W-:Y:S02]  /*d580*/  IMAD R35, R26.reuse, c[0x0][0x198], RZ ;  /* 0x000066001a237a24 */ /* 0x060fe400078e02ff */
[----:B------:R0:W-:Y:S01]  /*d590*/  @P3 STG.E.U16 [R36.64], R18 ;  /* 0x0000001224003986 */ /* 0x0001e2000c101506 */
[----:B------:R-:W-:Y:S01]  /*d5a0*/  ISETP.LT.AND P3, PT, R26, c[0x0][0x17c], !P0 ;  /* 0x00005f001a007a0c */ /* 0x000fe20004761270 */
[C---:B------:R-:W-:Y:S01]  /*d5b0*/  IMAD R41, R2.reuse, c[0x0][0x198], RZ ;  /* 0x0000660002297a24 */ /* 0x040fe200078e02ff */
[----:B------:R-:W-:Y:S01]  /*d5c0*/  LEA.HI.X.SX32 R43, R47, R34, 0x1, P4 ;  /* 0x000000222f2b7211 */ /* 0x000fe200020f0eff */
[----:B------:R-:W5:Y:S01]  /*d5d0*/  LDL.LU R26, [R1+0xd8] ;  /* 0x0000d800011a7983 */ /* 0x000f620000300800 */
[----:B------:R-:W-:-:S03]  /*d5e0*/  ISETP.LT.AND P4, PT, R2, c[0x0][0x17c], !P0 ;  /* 0x00005f0002007a0c */ /* 0x000fc60004781270 */
[----:B0-----:R-:W5:Y:S04]  /*d5f0*/  LDL.LU R18, [R1+0xd4] ;  /* 0x0000d40001127983 */ /* 0x001f680000300800 */
[----:B------:R-:W5:Y:S01]  /*d600*/  LDL.LU R2, [R1+0xd0] ;  /* 0x0000d00001027983 */ /* 0x000f620000300800 */
[----:B------:R-:W-:Y:S02]  /*d610*/  ISETP.LT.AND P1, PT, R28, c[0x0][0x17c], !P0 ;  /* 0x00005f001c007a0c */ /* 0x000fe40004721270 */
[C---:B------:R-:W-:Y:S02]  /*d620*/  LEA R38, P5, R45.reuse, R0, 0x1 ;  /* 0x000000002d267211 */ /* 0x040fe400078a08ff */
[----:B------:R-:W-:Y:S02]  /*d630*/  PRMT R12, R12, 0x7632, R12 ;  /* 0x000076320c0c7816 */ /* 0x000fe4000000000c */
[----:B------:R-:W-:-:S02]  /*d640*/  LEA.HI.X.SX32 R39, R45, R34, 0x1, P5 ;  /* 0x000000222d277211 */ /* 0x000fc400028f0eff */
[----:B------:R-:W-:-:S03]  /*d650*/  PRMT R14, R14, 0x7632, R14 ;  /* 0x000076320e0e7816 */ /* 0x000fc6000000000e */
[----:B------:R0:W-:Y:S04]  /*d660*/  @P2 STG.E.U16 [R38.64], R12 ;  /* 0x0000000c26002986 */ /* 0x0001e8000c101506 */
[----:B------:R1:W-:Y:S01]  /*d670*/  @P1 STG.E.U16 [R42.64], R14 ;  /* 0x0000000e2a001986 */ /* 0x0003e2000c101506 */
[----:B------:R-:W-:-:S04]  /*d680*/  LEA R36, P1, R35, R0, 0x1 ;  /* 0x0000000023247211 */ /* 0x000fc800078208ff */
[----:B------:R-:W-:Y:S02]  /*d690*/  LEA.HI.X.SX32 R37, R35, R34, 0x1, P1 ;  /* 0x0000002223257211 */ /* 0x000fe400008f0eff */
[C---:B0-----:R-:W-:Y:S02]  /*d6a0*/  LEA R38, P5, R41.reuse, R0, 0x1 ;  /* 0x0000000029267211 */ /* 0x041fe400078a08ff */
[----:B------:R-:W-:Y:S02]  /*d6b0*/  PRMT R16, R16, 0x7632, R16 ;  /* 0x0000763210107816 */ /* 0x000fe40000000010 */
[----:B------:R-:W-:Y:S01]  /*d6c0*/  LEA.HI.X.SX32 R39, R41, R34, 0x1, P5 ;  /* 0x0000002229277211 */ /* 0x000fe200028f0eff */
[C---:B--2---:R-:W-:Y:S02]  /*d6d0*/  IMAD R45, R24.reuse, c[0x0][0x198], RZ ;  /* 0x00006600182d7a24 */ /* 0x044fe400078e02ff */
[----:B------:R0:W-:Y:S01]  /*d6e0*/  @P3 STG.E.U16 [R36.64], R16 ;  /* 0x0000001024003986 */ /* 0x0001e2000c101506 */
[----:B------:R-:W-:Y:S01]  /*d6f0*/  ISETP.LT.AND P2, PT, R24, c[0x0][0x17c], !P0 ;  /* 0x00005f0018007a0c */ /* 0x000fe20004741270 */
[----:B---3--:R-:W-:-:S05]  /*d700*/  IMAD R35, R22, c[0x0][0x198], RZ ;  /* 0x0000660016237a24 */ /* 0x008fca00078e02ff */
[C---:B-1----:R-:W-:Y:S02]  /*d710*/  LEA R42, P5, R35.reuse, R0, 0x1 ;  /* 0x00000000232a7211 */ /* 0x042fe400078a08ff */
[C---:B----4-:R-:W-:Y:S02]  /*d720*/  ISETP.LT.AND P3, PT, R20.reuse, c[0x0][0x17c], !P0 ;  /* 0x00005f0014007a0c */ /* 0x050fe40004761270 */
[----:B------:R-:W-:Y:S01]  /*d730*/  LEA.HI.X.SX32 R43, R35, R34, 0x1, P5 ;  /* 0x00000022232b7211 */ /* 0x000fe200028f0eff */
[----:B------:R-:W-:Y:S01]  /*d740*/  IMAD R35, R20, c[0x0][0x198], RZ ;  /* 0x0000660014237a24 */ /* 0x000fe200078e02ff */
[----:B------:R-:W-:Y:S01]  /*d750*/  ISETP.LT.AND P1, PT, R22, c[0x0][0x17c], !P0 ;  /* 0x00005f0016007a0c */ /* 0x000fe20004721270 */
[----:B------:R-:W2:Y:S04]  /*d760*/  LDL.LU R20, [R1+0xcc] ;  /* 0x0000cc0001147983 */ /* 0x000ea80000300800 */
[----:B------:R-:W3:Y:S04]  /*d770*/  LDL.LU R24, [R1+0xc8] ;  /* 0x0000c80001187983 */ /* 0x000ee80000300800 */
[----:B------:R-:W4:Y:S04]  /*d780*/  LDL.LU R22, [R1+0xc4] ;  /* 0x0000c40001167983 */ /* 0x000f280000300800 */
[----:B0-----:R-:W3:Y:S01]  /*d790*/  LDL.LU R16, [R1+0xc0] ;  /* 0x0000c00001107983 */ /* 0x001ee20000300800 */
[----:B------:R-:W-:-:S02]  /*d7a0*/  PRMT R32, R32, 0x7632, R32 ;  /* 0x0000763220207816 */ /* 0x000fc40000000020 */
[----:B------:R-:W-:-:S03]  /*d7b0*/  LEA R40, P6, R45, R0, 0x1 ;  /* 0x000000002d287211 */ /* 0x000fc600078c08ff */
[----:B------:R0:W-:Y:S01]  /*d7c0*/  @P4 STG.E.U16 [R38.64], R32 ;  /* 0x0000002026004986 */ /* 0x0001e2000c101506 */
[----:B------:R-:W-:Y:S02]  /*d7d0*/  LEA R44, P4, R35, R0, 0x1 ;  /* 0x00000000232c7211 */ /* 0x000fe400078808ff */
[-C--:B------:R-:W-:Y:S02]  /*d7e0*/  LEA.HI.X.SX32 R41, R45, R34.reuse, 0x1, P6 ;  /* 0x000000222d297211 */ /* 0x080fe400030f0eff */
[----:B------:R-:W-:Y:S02]  /*d7f0*/  LEA.HI.X.SX32 R45, R35, R34, 0x1, P4 ;  /* 0x00000022232d7211 */ /* 0x000fe400020f0eff */
[C---:B-----5:R-:W-:Y:S01]  /*d800*/  ISETP.LT.AND P4, PT, R2.reuse, c[0x0][0x17c], !P0 ;  /* 0x00005f0002007a0c */ /* 0x060fe20004781270 */
[----:B0-----:R-:W-:Y:S02]  /*d810*/  IMAD R39, R2, c[0x0][0x198], RZ ;  /* 0x0000660002277a24 */ /* 0x001fe400078e02ff */
[----:B------:R-:W5:Y:S01]  /*d820*/  LDL.LU R2, [R1+0xbc] ;  /* 0x0000bc0001027983 */ /* 0x000f620000300800 */
[----:B------:R-:W-:-:S02]  /*d830*/  IMAD R37, R26, c[0x0][0x198], RZ ;  /* 0x000066001a257a24 */ /* 0x000fc400078e02ff */
[----:B------:R-:W-:Y:S01]  /*d840*/  IMAD R35, R18, c[0x0][0x198], RZ ;  /* 0x0000660012237a24 */ /* 0x000fe200078e02ff */
[----:B------:R-:W-:Y:S01]  /*d850*/  @P2 STG.E.U16 [R40.64], R31 ;  /* 0x0000001f28002986 */ /* 0x000fe2000c101506 */
[----:B------:R-:W-:-:S03]  /*d860*/  ISETP.LT.AND P2, PT, R26, c[0x0][0x17c], !P0 ;  /* 0x00005f001a007a0c */ /* 0x000fc60004741270 */
[----:B------:R0:W-:Y:S01]  /*d870*/  @P1 STG.E.U16 [R42.64], R19 ;  /* 0x000000132a001986 */ /* 0x0001e2000c101506 */
[----:B------:R-:W-:Y:S02]  /*d880*/  ISETP.LT.AND P1, PT, R18, c[0x0][0x17c], !P0 ;  /* 0x00005f0012007a0c */ /* 0x000fe40004721270 */
[-C--:B------:R-:W-:Y:S01]  /*d890*/  LEA R36, P5, R37, R0.reuse, 0x1 ;  /* 0x0000000025247211 */ /* 0x080fe200078a08ff */
[----:B------:R-:W5:Y:S01]  /*d8a0*/  LDL.LU R38, [R1+0xb8] ;  /* 0x0000b80001267983 */ /* 0x000f620000300800 */
[----:B------:R-:W-:-:S03]  /*d8b0*/  LEA R30, P6, R39, R0, 0x1 ;  /* 0x00000000271e7211 */ /* 0x000fc600078c08ff */
[----:B------:R-:W5:Y:S04]  /*d8c0*/  LDL.LU R28, [R1+0xb4] ;  /* 0x0000b400011c7983 */ /* 0x000f680000300800 */
[----:B------:R1:W-:Y:S01]  /*d8d0*/  @P3 STG.E.U16 [R44.64], R23 ;  /* 0x000000172c003986 */ /* 0x0003e2000c101506 */
[----:B------:R-:W-:Y:S02]  /*d8e0*/  LEA R18, P3, R35, R0, 0x1 ;  /* 0x0000000023127211 */ /* 0x000fe400078608ff */
[----:B------:R-:W-:Y:S02]  /*d8f0*/  LEA.HI.X.SX32 R37, R37, R34, 0x1, P5 ;  /* 0x0000002225257211 */ /* 0x000fe400028f0eff */
[----:B------:R-:W-:Y:S02]  /*d900*/  PRMT R10, R19, 0x7632, R10 ;  /* 0x00007632130a7816 */ /* 0x000fe4000000000a */
[----:B------:R-:W-:-:S02]  /*d910*/  PRMT R4, R31, 0x7632, R4 ;  /* 0x000076321f047816 */ /* 0x000fc40000000004 */
[-C--:B0-----:R-:W-:Y:S02]  /*d920*/  LEA.HI.X.SX32 R19, R35, R34.reuse, 0x1, P3 ;  /* 0x0000002223137211 */ /* 0x081fe400018f0eff */
[----:B------:R-:W-:Y:S01]  /*d930*/  LEA.HI.X.SX32 R31, R39, R34, 0x1, P6 ;  /* 0x00000022271f7211 */ /* 0x000fe200030f0eff */
[----:B------:R0:W-:Y:S01]  /*d940*/  @P2 STG.E.U16 [R36.64], R29 ;  /* 0x0000001d24002986 */ /* 0x0001e2000c101506 */
[----:B------:R-:W-:Y:S02]  /*d950*/  PRMT R6, R23, 0x7632, R6 ;  /* 0x0000763217067816 */ /* 0x000fe40000000006 */
[----:B------:R-:W-:Y:S01]  /*d960*/  PRMT R8, R29, 0x7632, R8 ;  /* 0x000076321d087816 */ /* 0x000fe20000000008 */
[----:B------:R0:W-:Y:S04]  /*d970*/  @P1 STG.E.U16 [R18.64], R27 ;  /* 0x0000001b12001986 */ /* 0x0001e8000c101506 */
[----:B------:R0:W-:Y:S01]  /*d980*/  @P4 STG.E.U16 [R30.64], R25 ;  /* 0x000000191e004986 */ /* 0x0001e2000c101506 */
[C---:B--2---:R-:W-:Y:S01]  /*d990*/  ISETP.LT.AND P1, PT, R20.reuse, c[0x0][0x17c], !P0 ;  /* 0x00005f0014007a0c */ /* 0x044fe20004721270 */
[----:B-1----:R-:W-:-:S02]  /*d9a0*/  IMAD R23, R20, c[0x0][0x198], RZ ;  /* 0x0000660014177a24 */ /* 0x002fc400078e02ff */
[----:B------:R-:W2:Y:S01]  /*d9b0*/  LDL.LU R20, [R1+0xb0] ;  /* 0x0000b00001147983 */ /* 0x000ea20000300800 */
[C---:B---3--:R-:W-:Y:S01]  /*d9c0*/  ISETP.LT.AND P4, PT, R16.reuse, c[0x0][0x17c], !P0 ;  /* 0x00005f0010007a0c */ /* 0x048fe20004781270 */
[----:B0-----:R-:W-:Y:S02]  /*d9d0*/  IMAD R29, R16, c[0x0][0x198], RZ ;  /* 0x00006600101d7a24 */ /* 0x001fe400078e02ff */
[----:B------:R-:W3:Y:S01]  /*d9e0*/  LDL.LU R16, [R1+0xac] ;  /* 0x0000ac0001107983 */ /* 0x000ee20000300800 */
[----:B------:R-:W-:Y:S01]  /*d9f0*/  IMAD R35, R24, c[0x0][0x198], RZ ;  /* 0x0000660018237a24 */ /* 0x000fe200078e02ff */
[C---:B----4-:R-:W-:Y:S01]  /*da00*/  ISETP.LT.AND P2, PT, R22.reuse, c[0x0][0x17c], !P0 ;  /* 0x00005f0016007a0c */ /* 0x050fe20004741270 */
[----:B------:R-:W-:Y:S01]  /*da10*/  IMAD R39, R22, c[0x0][0x198], RZ ;  /* 0x0000660016277a24 */ /* 0x000fe200078e02ff */
[-C--:B------:R-:W-:Y:S01]  /*da20*/  LEA R22, P6, R23, R0.reuse, 0x1 ;  /* 0x0000000017167211 */ /* 0x080fe200078c08ff */
[----:B------:R-:W4:Y:S01]  /*da30*/  LDL.LU R36, [R1+0xa8] ;  /* 0x0000a80001247983 */ /* 0x000f220000300800 */
[----:B------:R-:W-:-:S02]  /*da40*/  LEA R18, P5, R35, R0, 0x1 ;  /* 0x0000000023127211 */ /* 0x000fc400078a08ff */
[-C--:B------:R-:W-:Y:S01]  /*da50*/  LEA.HI.X.SX32 R23, R23, R34.reuse, 0x1, P6 ;  /* 0x0000002217177211 */ /* 0x080fe200030f0eff */
[----:B------:R-:W4:Y:S01]  /*da60*/  LDL.LU R32, [R1+0xa4] ;  /* 0x0000a40001207983 */ /* 0x000f220000300800 */
[----:B------:R-:W-:Y:S02]  /*da70*/  LEA.HI.X.SX32 R19, R35, R34, 0x1, P5 ;  /* 0x0000002223137211 */ /* 0x000fe400028f0eff */
[----:B------:R-:W-:Y:S01]  /*da80*/  LEA R26, P5, R29, R0, 0x1 ;  /* 0x000000001d1a7211 */ /* 0x000fe200078a08ff */
[----:B------:R0:W-:Y:S01]  /*da90*/  @P1 STG.E.U16 [R22.64], R21 ;  /* 0x0000001516001986 */ /* 0x0001e2000c101506 */
[----:B------:R-:W-:Y:S02]  /*daa0*/  PRMT R12, R27, 0x7632, R12 ;  /* 0x000076321b0c7816 */ /* 0x000fe4000000000c */
[----:B------:R-:W-:Y:S01]  /*dab0*/  LEA.HI.X.SX32 R27, R29, R34, 0x1, P5 ;  /* 0x000000221d1b7211 */ /* 0x000fe200028f0eff */
[C---:B-----5:R-:W-:Y:S01]  /*dac0*/  IMAD R29, R2.reuse, c[0x0][0x198], RZ ;  /* 0x00006600021d7a24 */ /* 0x060fe200078e02ff */
[----:B------:R-:W-:-:S02]  /*dad0*/  ISETP.LT.AND P1, PT, R2, c[0x0][0x17c], !P0 ;  /* 0x00005f0002007a0c */ /* 0x000fc40004721270 */
[----:B------:R-:W5:Y:S01]  /*dae0*/  LDL.LU R2, [R1+0xa0] ;  /* 0x0000a00001027983 */ /* 0x000f620000300800 */
[----:B------:R-:W-:Y:S02]  /*daf0*/  ISETP.LT.AND P3, PT, R24, c[0x0][0x17c], !P0 ;  /* 0x00005f0018007a0c */ /* 0x000fe40004761270 */
[----:B------:R-:W-:Y:S01]  /*db00*/  LEA R24, P6, R39, R0, 0x1 ;  /* 0x0000000027187211 */ /* 0x000fe200078c08ff */
[----:B------:R-:W5:Y:S01]  /*db10*/  LDL.LU R30, [R1+0x9c] ;  /* 0x00009c00011e7983 */ /* 0x000f620000300800 */
[----:B------:R-:W-:Y:S02]  /*db20*/  PRMT R14, R25, 0x7632, R14 ;  /* 0x00007632190e7816 */ /* 0x000fe4000000000e */
[----:B------:R-:W-:Y:S02]  /*db30*/  LEA.HI.X.SX32 R25, R39, R34, 0x1, P6 ;  /* 0x0000002227197211 */ /* 0x000fe400030f0eff */
[----:B0-----:R-:W-:-:S05]  /*db40*/  LEA R22, P6, R29, R0, 0x1 ;  /* 0x000000001d167211 */ /* 0x001fca00078c08ff */
[----:B------:R-:W-:Y:S01]  /*db50*/  @P3 STG.E.U16 [R18.64], R3 ;  /* 0x0000000312003986 */ /* 0x000fe2000c101506 */
[----:B------:R-:W-:-:S03]  /*db60*/  IMAD R35, R28, c[0x0][0x198], RZ ;  /* 0x000066001c237a24 */ /* 0x000fc600078e02ff */
[----:B------:R-:W-:Y:S01]  /*db70*/  @P2 STG.E.U16 [R24.64], R5 ;  /* 0x0000000518002986 */ /* 0x000fe2000c101506 */
[----:B------:R-:W-:-:S03]  /*db80*/  ISETP.LT.AND P2, PT, R28, c[0x0][0x17c], !P0 ;  /* 0x00005f001c007a0c */ /* 0x000fc60004741270 */
[----:B------:R0:W-:Y:S04]  /*db90*/  @P4 STG.E.U16 [R26.64], R7 ;  /* 0x000000071a004986 */ /* 0x0001e8000c101506 */
[----:B------:R-:W5:Y:S01]  /*dba0*/  LDL.LU R28, [R1+0x98] ;  /* 0x00009800011c7983 */ /* 0x000f620000300800 */
[----:B------:R-:W-:-:S03]  /*dbb0*/  LEA.HI.X.SX32 R23, R29, R34, 0x1, P6 ;  /* 0x000000221d177211 */ /* 0x000fc600030f0eff */
[----:B0-----:R-:W5:Y:S04]  /*dbc0*/  LDL.LU R26, [R1+0x94] ;  /* 0x00009400011a7983 */ /* 0x001f680000300800 */
[----:B------:R0:W-:Y:S01]  /*dbd0*/  @P1 STG.E.U16 [R22.64], R9 ;  /* 0x0000000916001986 */ /* 0x0001e2000c101506 */
[----:B------:R-:W-:Y:S01]  /*dbe0*/  IMAD R31, R38, c[0x0][0x198], RZ ;  /* 0x00006600261f7a24 */ /* 0x000fe200078e02ff */
[C---:B---3--:R-:W-:Y:S01]  /*dbf0*/  ISETP.LT.AND P1, PT, R16.reuse, c[0x0][0x17c], !P0 ;  /* 0x00005f0010007a0c */ /* 0x048fe20004721270 */
[----:B------:R-:W-:Y:S02]  /*dc00*/  IMAD R27, R16, c[0x0][0x198], RZ ;  /* 0x00006600101b7a24 */ /* 0x000fe400078e02ff */
[----:B------:R-:W3:Y:S01]  /*dc10*/  LDL.LU R16, [R1+0x90] ;  /* 0x0000900001107983 */ /* 0x000ee20000300800 */
[----:B------:R-:W-:Y:S01]  /*dc20*/  ISETP.LT.AND P3, PT, R38, c[0x0][0x17c], !P0 ;  /* 0x00005f0026007a0c */ /* 0x000fe20004761270 */
[----:B--2---:R-:W-:Y:S01]  /*dc30*/  IMAD R37, R20, c[0x0][0x198], RZ ;  /* 0x0000660014257a24 */ /* 0x004fe200078e02ff */
[----:B------:R-:W-:-:S02]  /*dc40*/  LEA R18, P5, R31, R0, 0x1 ;  /* 0x000000001f127211 */ /* 0x000fc400078a08ff */
[----:B------:R-:W-:Y:S02]  /*dc50*/  ISETP.LT.AND P4, PT, R20, c[0x0][0x17c], !P0 ;  /* 0x00005f0014007a0c */ /* 0x000fe40004781270 */
[----:B------:R-:W-:Y:S02]  /*dc60*/  LEA R20, P6, R35, R0, 0x1 ;  /* 0x0000000023147211 */ /* 0x000fe400078c08ff */
[----:B------:R-:W-:Y:S02]  /*dc70*/  LEA.HI.X.SX32 R19, R31, R34, 0x1, P5 ;  /* 0x000000221f137211 */ /* 0x000fe400028f0eff */
[----:B------:R-:W-:Y:S02]  /*dc80*/  LEA R24, P5, R37, R0, 0x1 ;  /* 0x0000000025187211 */ /* 0x000fe400078a08ff */
[----:B------:R-:W-:Y:S02]  /*dc90*/  PRMT R7, R21, 0x7632, R7 ;  /* 0x0000763215077816 */ /* 0x000fe40000000007 */
[----:B------:R-:W-:-:S02]  /*dca0*/  LEA.HI.X.SX32 R21, R35, R34, 0x1, P6 ;  /* 0x0000002223157211 */ /* 0x000fc400030f0eff */
[----:B------:R-:W-:Y:S01]  /*dcb0*/  LEA.HI.X.SX32 R25, R37, R34, 0x1, P5 ;  /* 0x0000002225197211 */ /* 0x000fe200028f0eff */
[C---:B----4-:R-:W-:Y:S01]  /*dcc0*/  IMAD R29, R36.reuse, c[0x0][0x198], RZ ;  /* 0x00006600241d7a24 */ /* 0x050fe200078e02ff */
[----:B------:R1:W-:Y:S01]  /*dcd0*/  @P3 STG.E.U16 [R18.64], R11 ;  /* 0x0000000b12003986 */ /* 0x0003e2000c101506 */
[----:B------:R-:W-:Y:S01]  /*dce0*/  ISETP.LT.AND P3, PT, R36, c[0x0][0x17c], !P0 ;  /* 0x00005f0024007a0c */ /* 0x000fe20004761270 */
[----:B------:R-:W-:Y:S02]  /*dcf0*/  IMAD R31, R32, c[0x0][0x198], RZ ;  /* 0x00006600201f7a24 */ /* 0x000fe400078e02ff */
[----:B------:R2:W-:Y:S01]  /*dd00*/  @P2 STG.E.U16 [R20.64], R13 ;  /* 0x0000000d14002986 */ /* 0x0005e2000c101506 */
[----:B0-----:R-:W-:Y:S01]  /*dd10*/  LEA R22, P6, R27, R0, 0x1 ;  /* 0x000000001b167211 */ /* 0x001fe200078c08ff */
[C---:B-----5:R-:W-:Y:S02]  /*dd20*/  IMAD R35, R2.reuse, c[0x0][0x198], RZ ;  /* 0x0000660002237a24 */ /* 0x060fe400078e02ff */
[----:B------:R-:W-:Y:S01]  /*dd30*/  @P4 STG.E.U16 [R24.64], R15 ;  /* 0x0000000f18004986 */ /* 0x000fe2000c101506 */
[----:B------:R-:W-:-:S02]  /*dd40*/  ISETP.LT.AND P4, PT, R2, c[0x0][0x17c], !P0 ;  /* 0x00005f0002007a0c */ /* 0x000fc40004781270 */
[----:B------:R-:W-:Y:S01]  /*dd50*/  ISETP.LT.AND P2, PT, R32, c[0x0][0x17c], !P0 ;  /* 0x00005f0020007a0c */ /* 0x000fe20004741270 */
[----:B------:R-:W4:Y:S01]  /*dd60*/  LDL.LU R37, [R1+0x8c] ;  /* 0x00008c0001257983 */ /* 0x000f220000300800 */
[----:B------:R-:W-:Y:S02]  /*dd70*/  LEA R2, P5, R29, R0, 0x1 ;  /* 0x000000001d027211 */ /* 0x000fe400078a08ff */
[----:B------:R-:W-:Y:S01]  /*dd80*/  LEA.HI.X.SX32 R23, R27, R34, 0x1, P6 ;  /* 0x000000221b177211 */ /* 0x000fe200030f0eff */
[----:B------:R-:W5:Y:S01]  /*dd90*/  LDL.LU R36, [R1+0x88] ;  /* 0x0000880001247983 */ /* 0x000f620000300800 */
[----:B------:R-:W-:Y:S02]  /*dda0*/  PRMT R9, R3, 0x7632, R9 ;  /* 0x0000763203097816 */ /* 0x000fe40000000009 */
[----:B-1----:R-:W-:Y:S02]  /*ddb0*/  LEA R18, P6, R31, R0, 0x1 ;  /* 0x000000001f127211 */ /* 0x002fe400078c08ff */
[----:B------:R-:W-:-:S02]  /*ddc0*/  LEA.HI.X.SX32 R3, R29, R34, 0x1, P5 ;  /* 0x000000221d037211 */ /* 0x000fc400028f0eff */
[----:B--2---:R-:W-:Y:S02]  /*ddd0*/  LEA R20, P5, R35, R0, 0x1 ;  /* 0x0000000023147211 */ /* 0x004fe400078a08ff */
[-C--:B------:R-:W-:Y:S02]  /*dde0*/  LEA.HI.X.SX32 R19, R31, R34.reuse, 0x1, P6 ;  /* 0x000000221f137211 */ /* 0x080fe400030f0eff */
[----:B------:R-:W-:Y:S01]  /*ddf0*/  LEA.HI.X.SX32 R21, R35, R34, 0x1, P5 ;  /* 0x0000002223157211 */ /* 0x000fe200028f0eff */
[----:B------:R-:W-:Y:S04]  /*de00*/  @P1 STG.E.U16 [R22.64], R17 ;  /* 0x0000001116001986 */ /* 0x000fe8000c101506 */
[----:B------:R-:W-:Y:S04]  /*de10*/  @P3 STG.E.U16 [R2.64], R33 ;  /* 0x0000002102003986 */ /* 0x000fe8000c101506 */
[----:B------:R-:W-:Y:S04]  /*de20*/  @P2 STG.E.U16 [R18.64], R4 ;  /* 0x0000000412002986 */ /* 0x000fe8000c101506 */
[----:B------:R0:W-:Y:S01]  /*de30*/  @P4 STG.E.U16 [R20.64], R10 ;  /* 0x0000000a14004986 */ /* 0x0001e2000c101506 */
[----:B------:R-:W-:-:S03]  /*de40*/  ISETP.LT.AND P1, PT, R30, c[0x0][0x17c], !P0 ;  /* 0x00005f001e007a0c */ /* 0x000fc60004721270 */
[----:B0-----:R-:W2:Y:S04]  /*de50*/  LDL.LU R20, [R1+0x84] ;  /* 0x0000840001147983 */ /* 0x001ea80000300800 */
[----:B------:R-:W2:Y:S01]  /*de60*/  LDL.LU R35, [R1+0x80] ;  /* 0x0000800001237983 */ /* 0x000ea20000300800 */
[----:B------:R-:W-:-:S03]  /*de70*/  IMAD R25, R30, c[0x0][0x198], RZ ;  /* 0x000066001e197a24 */ /* 0x000fc600078e02ff */
[----:B------:R-:W2:Y:S01]  /*de80*/  LDL.LU R32, [R1+0x7c] ;  /* 0x00007c0001207983 */ /* 0x000ea20000300800 */
[C---:B------:R-:W-:Y:S01]  /*de90*/  ISETP.LT.AND P3, PT, R28.reuse, c[0x0][0x17c], !P0 ;  /* 0x00005f001c007a0c */ /* 0x040fe20004761270 */
[----:B------:R-:W-:Y:S02]  /*dea0*/  IMAD R27, R28, c[0x0][0x198], RZ ;  /* 0x000066001c1b7a24 */ /* 0x000fe400078e02ff */
[----:B------:R-:W2:Y:S01]  /*deb0*/  LDL.LU R30, [R1+0x78] ;  /* 0x00007800011e7983 */ /* 0x000ea20000300800 */
[C---:B------:R-:W-:Y:S01]  /*dec0*/  ISETP.LT.AND P2, PT, R26.reuse, c[0x0][0x17c], !P0 ;  /* 0x00005f001a007a0c */ /* 0x040fe20004741270 */
[----:B------:R-:W-:Y:S02]  /*ded0*/  IMAD R29, R26, c[0x0][0x198], RZ ;  /* 0x000066001a1d7a24 */ /* 0x000fe400078e02ff */
[----:B------:R-:W2:Y:S04]  /*dee0*/  LDL.LU R28, [R1+0x74] ;  /* 0x00007400011c7983 */ /* 0x000ea80000300800 */
[----:B------:R-:W2:Y:S04]  /*def0*/  LDL.LU R26, [R1+0x70] ;  /* 0x00007000011a7983 */ /* 0x000ea80000300800 */
[----:B------:R-:W2:Y:S01]  /*df00*/  LDL.LU R24, [R1+0x68] ;  /* 0x0000680001187983 */ /* 0x000ea20000300800 */
[C---:B---3--:R-:W-:Y:S01]  /*df10*/  ISETP.LT.AND P4, PT, R16.reuse, c[0x0][0x17c], !P0 ;  /* 0x00005f0010007a0c */ /* 0x048fe20004781270 */
[----:B------:R-:W-:-:S02]  /*df20*/  IMAD R31, R16, c[0x0][0x198], RZ ;  /* 0x00006600101f7a24 */ /* 0x000fc400078e02ff */
[----:B------:R-:W3:Y:S01]  /*df30*/  LDL.LU R16, [R1+0x6c] ;  /* 0x00006c0001107983 */ /* 0x000ee20000300800 */
[-C--:B------:R-:W-:Y:S02]  /*df40*/  LEA R22, P6, R25, R0.reuse, 0x1 ;  /* 0x0000000019167211 */ /* 0x080fe400078c08ff */
[----:B------:R-:W-:Y:S02]  /*df50*/  LEA R2, P5, R27, R0, 0x1 ;  /* 0x000000001b027211 */ /* 0x000fe400078a08ff */
[----:B------:R-:W-:Y:S02]  /*df60*/  LEA.HI.X.SX32 R23, R25, R34, 0x1, P6 ;  /* 0x0000002219177211 */ /* 0x000fe400030f0eff */
[----:B------:R-:W-:Y:S02]  /*df70*/  LEA R4, P6, R29, R0, 0x1 ;  /* 0x000000001d047211 */ /* 0x000fe400078c08ff */
[----:B------:R-:W-:Y:S02]  /*df80*/  PRMT R10, R5, 0x7632, R10 ;  /* 0x00007632050a7816 */ /* 0x000fe4000000000a */
[----:B------:R-:W-:-:S02]  /*df90*/  LEA.HI.X.SX32 R3, R27, R34, 0x1, P5 ;  /* 0x000000221b037211 */ /* 0x000fc400028f0eff */
[----:B------:R-:W-:Y:S02]  /*dfa0*/  LEA R18, P5, R31, R0, 0x1 ;  /* 0x000000001f127211 */ /* 0x000fe400078a08ff */
[-C--:B------:R-:W-:Y:S01]  /*dfb0*/  LEA.HI.X.SX32 R5, R29, R34.reuse, 0x1, P6 ;  /* 0x000000221d057211 */ /* 0x080fe200030f0eff */
[----:B------:R-:W-:Y:S01]  /*dfc0*/  @P1 STG.E.U16 [R22.64], R6 ;  /* 0x0000000616001986 */ /* 0x000fe2000c101506 */
[----:B------:R-:W-:-:S03]  /*dfd0*/  LEA.HI.X.SX32 R19, R31, R34, 0x1, P5 ;  /* 0x000000221f137211 */ /* 0x000fc600028f0eff */
[----:B------:R0:W-:Y:S04]  /*dfe0*/  @P3 STG.E.U16 [R2.64], R8 ;  /* 0x0000000802003986 */ /* 0x0001e8000c101506 */
[----:B------:R1:W-:Y:S01]  /*dff0*/  @P2 STG.E.U16 [R4.64], R12 ;  /* 0x0000000c04002986 */ /* 0x0003e2000c101506 */
[C---:B----4-:R-:W-:Y:S01]  /*e000*/  IMAD R21, R37.reuse, c[0x0][0x198], RZ ;  /* 0x0000660025157a24 */ /* 0x050fe200078e02ff */
[----:B------:R-:W-:Y:S01]  /*e010*/  ISETP.LT.AND P2, PT, R37, c[0x0][0x17c], !P0 ;  /* 0x00005f0025007a0c */ /* 0x000fe20004741270 */
[C---:B-----5:R-:W-:Y:S01]  /*e020*/  IMAD R25, R36.reuse, c[0x0][0x198], RZ ;  /* 0x0000660024197a24 */ /* 0x060fe200078e02ff */
[----:B------:R4:W-:Y:S01]  /*e030*/  @P4 STG.E.U16 [R18.64], R14 ;  /* 0x0000000e12004986 */ /* 0x0009e2000c101506 */
[----:B------:R-:W-:-:S03]  /*e040*/  ISETP.LT.AND P4, PT, R36, c[0x0][0x17c], !P0 ;  /* 0x00005f0024007a0c */ /* 0x000fc60004781270 */
[----:B0-----:R-:W-:-:S04]  /*e050*/  LEA R2, P5, R25, R0, 0x1 ;  /* 0x0000000019027211 */ /* 0x001fc800078a08ff */
[----:B------:R-:W-:Y:S02]  /*e060*/  LEA.HI.X.SX32 R3, R25, R34, 0x1, P5 ;  /* 0x0000002219037211 */ /* 0x000fe400028f0eff */
[----:B------:R-:W-:Y:S02]  /*e070*/  PRMT R8, R7, 0x7632, R8 ;  /* 0x0000763207087816 */ /* 0x000fe40000000008 */
[C---:B--2---:R-:W-:Y:S01]  /*e080*/  ISETP.LT.AND P3, PT, R20.reuse, c[0x0][0x17c], !P0 ;  /* 0x00005f0014007a0c */ /* 0x044fe20004761270 */
[----:B------:R-:W-:Y:S01]  /*e090*/  IMAD R27, R20, c[0x0][0x198], RZ ;  /* 0x00006600141b7a24 */ /* 0x000fe200078e02ff */
[----:B------:R-:W-:Y:S01]  /*e0a0*/  LEA R20, P6, R21, R0, 0x1 ;  /* 0x0000000015147211 */ /* 0x000fe200078c08ff */
[C---:B------:R-:W-:Y:S01]  /*e0b0*/  IMAD R23, R35.reuse, c[0x0][0x198], RZ ;  /* 0x0000660023177a24 */ /* 0x040fe200078e02ff */
[----:B------:R-:W-:Y:S02]  /*e0c0*/  ISETP.LT.AND P1, PT, R35, c[0x0][0x17c], !P0 ;  /* 0x00005f0023007a0c */ /* 0x000fe40004721270 */
[----:B------:R-:W-:-:S02]  /*e0d0*/  LEA.HI.X.SX32 R21, R21, R34, 0x1, P6 ;  /* 0x0000002215157211 */ /* 0x000fc400030f0eff */
[-C--:B-1----:R-:W-:Y:S02]  /*e0e0*/  LEA R4, P6, R27, R0.reuse, 0x1 ;  /* 0x000000001b047211 */ /* 0x082fe400078c08ff */
[----:B------:R-:W-:Y:S01]  /*e0f0*/  LEA R6, P5, R23, R0, 0x1 ;  /* 0x0000000017067211 */ /* 0x000fe200078a08ff */
[----:B------:R0:W-:Y:S01]  /*e100*/  @P2 STG.E.U16 [R20.64], R7 ;  /* 0x0000000714002986 */ /* 0x0001e2000c101506 */
[----:B------:R-:W-:Y:S01]  /*e110*/  LEA.HI.X.SX32 R5, R27, R34, 0x1, P6 ;  /* 0x000000221b057211 */ /* 0x000fe200030f0eff */
[----:B----4-:R-:W-:Y:S02]  /*e120*/  IMAD R19, R32, c[0x0][0x198], RZ ;  /* 0x0000660020137a24 */ /* 0x010fe400078e02ff */
[----:B------:R1:W-:Y:S01]  /*e130*/  @P4 STG.E.U16 [R2.64], R9 ;  /* 0x0000000902004986 */ /* 0x0003e2000c101506 */
[----:B------:R-:W-:-:S03]  /*e140*/  IMAD R25, R28, c[0x0][0x198], RZ ;  /* 0x000066001c197a24 */ /* 0x000fc600078e02ff */
[----:B------:R2:W-:Y:S01]  /*e150*/  @P3 STG.E.U16 [R4.64], R10 ;  /* 0x0000000a04003986 */ /* 0x0005e2000c101506 */
[----:B0-----:R-:W-:Y:S01]  /*e160*/  LEA.HI.X.SX32 R7, R23, R34, 0x1, P5 ;  /* 0x0000002217077211 */ /* 0x001fe200028f0eff */
[----:B------:R-:W-:Y:S02]  /*e170*/  IMAD R23, R30, c[0x0][0x198], RZ ;  /* 0x000066001e177a24 */ /* 0x000fe400078e02ff */
[----:B------:R-:W-:Y:S01]  /*e180*/  IMAD R21, R26, c[0x0][0x198], RZ ;  /* 0x000066001a157a24 */ /* 0x000fe200078e02ff */
[-C--:B-1----:R-:W-:Y:S01]  /*e190*/  LEA R2, P6, R19, R0.reuse, 0x1 ;  /* 0x0000000013027211 */ /* 0x082fe200078c08ff */
[----:B------:R0:W-:Y:S01]  /*e1a0*/  @P1 STG.E.U16 [R6.64], R8 ;  /* 0x0000000806001986 */ /* 0x0001e2000c101506 */
[----:B------:R-:W-:Y:S01]  /*e1b0*/  IMAD R27, R24, c[0x0][0x198], RZ ;  /* 0x00006600181b7a24 */ /* 0x000fe200078e02ff */
[----:B--2---:R-:W-:Y:S02]  /*e1c0*/  LEA R4, P1, R23, R0, 0x1 ;  /* 0x0000000017047211 */ /* 0x004fe400078208ff */
[----:B------:R-:W-:-:S02]  /*e1d0*/  LEA.HI.X.SX32 R3, R19, R34, 0x1, P6 ;  /* 0x0000002213037211 */ /* 0x000fc400030f0eff */
[----:B------:R-:W-:Y:S02]  /*e1e0*/  LEA R18, P2, R25, R0, 0x1 ;  /* 0x0000000019127211 */ /* 0x000fe400078408ff */
[----:B------:R-:W-:Y:S02]  /*e1f0*/  LEA.HI.X.SX32 R5, R23, R34, 0x1, P1 ;  /* 0x0000002217057211 */ /* 0x000fe400008f0eff */
[-C--:B------:R-:W-:Y:S02]  /*e200*/  LEA R20, P1, R27, R0.reuse, 0x1 ;  /* 0x000000001b147211 */ /* 0x080fe400078208ff */
[----:B0-----:R-:W-:Y:S02]  /*e210*/  LEA R6, P6, R21, R0, 0x1 ;  /* 0x0000000015067211 */ /* 0x001fe400078c08ff */
[----:B------:R-:W-:Y:S02]  /*e220*/  ISETP.LT.AND P5, PT, R32, c[0x0][0x17c], !P0 ;  /* 0x00005f0020007a0c */ /* 0x000fe400047a1270 */
[----:B------:R-:W-:-:S02]  /*e230*/  ISETP.LT.AND P4, PT, R30, c[0x0][0x17c], !P0 ;  /* 0x00005f001e007a0c */ /* 0x000fc40004781270 */
[----:B------:R-:W-:Y:S02]  /*e240*/  ISETP.LT.AND P3, PT, R28, c[0x0][0x17c], !P0 ;  /* 0x00005f001c007a0c */ /* 0x000fe40004761270 */
[-C--:B------:R-:W-:Y:S02]  /*e250*/  LEA.HI.X.SX32 R19, R25, R34.reuse, 0x1, P2 ;  /* 0x0000002219137211 */ /* 0x080fe400010f0eff */
[-C--:B------:R-:W-:Y:S02]  /*e260*/  LEA.HI.X.SX32 R7, R21, R34.reuse, 0x1, P6 ;  /* 0x0000002215077211 */ /* 0x080fe400030f0eff */
[----:B------:R-:W-:Y:S02]  /*e270*/  ISETP.LT.AND P2, PT, R26, c[0x0][0x17c], !P0 ;  /* 0x00005f001a007a0c */ /* 0x000fe40004741270 */
[----:B------:R-:W-:Y:S02]  /*e280*/  LEA.HI.X.SX32 R21, R27, R34, 0x1, P1 ;  /* 0x000000221b157211 */ /* 0x000fe400008f0eff */
[----:B------:R-:W-:-:S02]  /*e290*/  ISETP.LT.AND P1, PT, R24, c[0x0][0x17c], !P0 ;  /* 0x00005f0018007a0c */ /* 0x000fc40004721270 */
[----:B------:R-:W-:Y:S02]  /*e2a0*/  PRMT R9, R9, 0x7632, R9 ;  /* 0x0000763209097816 */ /* 0x000fe40000000009 */
[----:B------:R-:W-:Y:S02]  /*e2b0*/  PRMT R11, R11, 0x7632, R11 ;  /* 0x000076320b0b7816 */ /* 0x000fe4000000000b */
[----:B------:R-:W-:Y:S02]  /*e2c0*/  PRMT R13, R13, 0x7632, R13 ;  /* 0x000076320d0d7816 */ /* 0x000fe4000000000d */
[----:B------:R-:W-:Y:S01]  /*e2d0*/  PRMT R15, R15, 0x7632, R15 ;  /* 0x000076320f0f7816 */ /* 0x000fe2000000000f */
[----:B------:R0:W-:Y:S01]  /*e2e0*/  @P5 STG.E.U16 [R2.64], R9 ;  /* 0x0000000902005986 */ /* 0x0001e2000c101506 */
[----:B------:R-:W-:-:S03]  /*e2f0*/  PRMT R10, R17, 0x7632, R10 ;  /* 0x00007632110a7816 */ /* 0x000fc6000000000a */
[----:B------:R0:W-:Y:S04]  /*e300*/  @P4 STG.E.U16 [R4.64], R11 ;  /* 0x0000000b04004986 */ /* 0x0001e8000c101506 */
[----:B------:R0:W-:Y:S04]  /*e310*/  @P3 STG.E.U16 [R18.64], R13 ;  /* 0x0000000d12003986 */ /* 0x0001e8000c101506 */
[----:B------:R0:W-:Y:S04]  /*e320*/  @P2 STG.E.U16 [R6.64], R15 ;  /* 0x0000000f06002986 */ /* 0x0001e8000c101506 */
[----:B------:R0:W-:Y:S01]  /*e330*/  @P1 STG.E.U16 [R20.64], R10 ;  /* 0x0000000a14001986 */ /* 0x0001e2000c101506 */
[C---:B---3--:R-:W-:Y:S01]  /*e340*/  ISETP.LT.AND P0, PT, R16.reuse, c[0x0][0x17c], !P0 ;  /* 0x00005f0010007a0c */ /* 0x048fe20004701270 */
[----:B------:R-:W-:-:S05]  /*e350*/  IMAD R29, R16, c[0x0][0x198], RZ ;  /* 0x00006600101d7a24 */ /* 0x000fca00078e02ff */
[----:B------:R-:W-:-:S04]  /*e360*/  LEA R22, P6, R29, R0, 0x1 ;  /* 0x000000001d167211 */ /* 0x000fc800078c08ff */
[----:B------:R-:W-:-:S03]  /*e370*/  LEA.HI.X.SX32 R23, R29, R34, 0x1, P6 ;  /* 0x000000221d177211 */ /* 0x000fc600030f0eff */
[----:B------:R-:W-:Y:S06]  /*e380*/  @!P0 EXIT ;  /* 0x000000000000894d */ /* 0x000fec0003800000 */
[----:B0-----:R-:W-:-:S05]  /*e390*/  PRMT R11, R33, 0x7632, R11 ;  /* 0x00007632210b7816 */ /* 0x001fca000000000b */
[----:B------:R-:W-:Y:S01]  /*e3a0*/  STG.E.U16 [R22.64], R11 ;  /* 0x0000000b16007986 */ /* 0x000fe2000c101506 */
[----:B------:R-:W-:Y:S05]  /*e3b0*/  EXIT ;  /* 0x000000000000794d */ /* 0x000fea0003800000 */
.L_x_4:
[----:B------:R-:W-:-:S00]  /*e3c0*/  BRA `(.L_x_4) ;  /* 0xfffffff000007947 */ /* 0x000fc0000383ffff */
[----:B------:R-:W-:-:S00]  /*e3d0*/  NOP ;  /* 0x0000000000007918 */ /* 0x000fc00000000000 */
        /* <DEDUP_REMOVED lines=10> */
.L_x_5:


//--------------------- .nv.shared.matmul_kernel  --------------------------
	.section	.nv.shared.matmul_kernel,"aw",@nobits
	.sectionflags	@""
	.align	16
